	.target	sm_100a

	.elftype	@"ET_EXEC"


//--------------------- .note.nv.tkinfo           --------------------------
	.section	.note.nv.tkinfo,"",@"SHT_NOTE"
	.sectionflags	@"SHF_NOTE_NV_TKINFO"
	.tkinfo
        /*0018*/ 	.word	0x00000081
        /*0030*/ 	.string	""
        /*0030*/ 	.string	"ptxas-blackwell"
        /*0030*/ 	.string	"Cuda compilation tools, release 12.9, V12.9.86"
        /*0030*/ 	.string	"Build cuda_12.9.r12.9/compiler.36037853_0"
        /*0030*/ 	.string	"-v  -suppress-debug-info  -lineinfo  -arch sm_100a "



//--------------------- .note.nv.cuver            --------------------------
	.section	.note.nv.cuver,"",@"SHT_NOTE"
	.sectionflags	@"SHF_NOTE_NV_CUVER"
        /*0018*/ 	.short	0x0001
        /*001a*/ 	.short	0x0064
        /*001c*/ 	.short	0x0001
        /*001e*/ 	.short	0x0000
        /*0020*/ 	.short	0x0001
        /*0022*/ 	.short	0x0000


//--------------------- .nv.info                  --------------------------
	.section	.nv.info,"",@"SHT_CUDA_INFO"
	.align	4


	//----- nvinfo : EIATTR_REGCOUNT
	.align		4
        /*0000*/ 	.byte	0x04, 0x2f
        /*0002*/ 	.short	(.L_4 - .L_3)
	.align		4
.L_3:
        /*0004*/ 	.word	index@(gluon_tcgen05)
        /*0008*/ 	.word	0x00000047


	//----- nvinfo : EIATTR_FRAME_SIZE
	.align		4
.L_4:
        /*000c*/ 	.byte	0x04, 0x11
        /*000e*/ 	.short	(.L_6 - .L_5)
	.align		4
.L_5:
        /*0010*/ 	.word	index@($__internal_2_$__cuda_sm10x_tcgen05_guardrail_trap_unallocated_columns_being_dealloced)
        /*0014*/ 	.word	0x00000000


	//----- nvinfo : EIATTR_FRAME_SIZE
	.align		4
.L_6:
        /*0018*/ 	.byte	0x04, 0x11
        /*001a*/ 	.short	(.L_8 - .L_7)
	.align		4
.L_7:
        /*001c*/ 	.word	index@($__internal_1_$__cuda_sm10x_tcgen05_guardrail_trap_phase_invalid_during_alloc)
        /*0020*/ 	.word	0x00000000


	//----- nvinfo : EIATTR_FRAME_SIZE
	.align		4
.L_8:
        /*0024*/ 	.byte	0x04, 0x11
        /*0026*/ 	.short	(.L_10 - .L_9)
	.align		4
.L_9:
        /*0028*/ 	.word	index@($__internal_0_$__cuda_sm10x_tcgen05_guardrail_trap_col_being_dealloced_not_returned_by_alloc)
        /*002c*/ 	.word	0x00000000


	//----- nvinfo : EIATTR_FRAME_SIZE
	.align		4
.L_10:
        /*0030*/ 	.byte	0x04, 0x11
        /*0032*/ 	.short	(.L_12 - .L_11)
	.align		4
.L_11:
        /*0034*/ 	.word	index@(gluon_tcgen05)
        /*0038*/ 	.word	0x00000000


	//----- nvinfo : EIATTR_MIN_STACK_SIZE
	.align		4
.L_12:
        /*003c*/ 	.byte	0x04, 0x12
        /*003e*/ 	.short	(.L_14 - .L_13)
	.align		4
.L_13:
        /*0040*/ 	.word	index@(gluon_tcgen05)
        /*0044*/ 	.word	0x00000000
.L_14:


//--------------------- .nv.info.gluon_tcgen05    --------------------------
	.section	.nv.info.gluon_tcgen05,"",@"SHT_CUDA_INFO"
	.sectionflags	@""
	.align	4


	//----- nvinfo : EIATTR_CUDA_API_VERSION
	.align		4
        /*0000*/ 	.byte	0x04, 0x37
        /*0002*/ 	.short	(.L_16 - .L_15)
.L_15:
        /*0004*/ 	.word	0x00000081


	//----- nvinfo : EIATTR_KPARAM_INFO
	.align		4
.L_16:
        /*0008*/ 	.byte	0x04, 0x17
        /*000a*/ 	.short	(.L_18 - .L_17)
.L_17:
        /*000c*/ 	.word	0x00000000
        /*0010*/ 	.short	0x000a
        /*0012*/ 	.short	0x0048
        /*0014*/ 	.byte	0x00, 0xf4, 0x21, 0x00


	//----- nvinfo : EIATTR_KPARAM_INFO
	.align		4
.L_18:
        /*0018*/ 	.byte	0x04, 0x17
        /*001a*/ 	.short	(.L_20 - .L_19)
.L_19:
        /*001c*/ 	.word	0x00000000
        /*0020*/ 	.short	0x0009
        /*0022*/ 	.short	0x0040
        /*0024*/ 	.byte	0x00, 0xf4, 0x21, 0x00


	//----- nvinfo : EIATTR_KPARAM_INFO
	.align		4
.L_20:
        /*0028*/ 	.byte	0x04, 0x17
        /*002a*/ 	.short	(.L_22 - .L_21)
.L_21:
        /*002c*/ 	.word	0x00000000
        /*0030*/ 	.short	0x0008
        /*0032*/ 	.short	0x0038
        /*0034*/ 	.byte	0x00, 0xf0, 0x21, 0x00


	//----- nvinfo : EIATTR_KPARAM_INFO
	.align		4
.L_22:
        /*0038*/ 	.byte	0x04, 0x17
        /*003a*/ 	.short	(.L_24 - .L_23)
.L_23:
        /*003c*/ 	.word	0x00000000
        /*0040*/ 	.short	0x0007
        /*0042*/ 	.short	0x0030
        /*0044*/ 	.byte	0x00, 0xf0, 0x21, 0x00


	//----- nvinfo : EIATTR_KPARAM_INFO
	.align		4
.L_24:
        /*0048*/ 	.byte	0x04, 0x17
        /*004a*/ 	.short	(.L_26 - .L_25)
.L_25:
        /*004c*/ 	.word	0x00000000
        /*0050*/ 	.short	0x0006
        /*0052*/ 	.short	0x0028
        /*0054*/ 	.byte	0x00, 0xf0, 0x21, 0x00


	//----- nvinfo : EIATTR_KPARAM_INFO
	.align		4
.L_26:
        /*0058*/ 	.byte	0x04, 0x17
        /*005a*/ 	.short	(.L_28 - .L_27)
.L_27:
        /*005c*/ 	.word	0x00000000
        /*0060*/ 	.short	0x0005
        /*0062*/ 	.short	0x0020
        /*0064*/ 	.byte	0x00, 0xf0, 0x11, 0x00


	//----- nvinfo : EIATTR_KPARAM_INFO
	.align		4
.L_28:
        /*0068*/ 	.byte	0x04, 0x17
        /*006a*/ 	.short	(.L_30 - .L_29)
.L_29:
        /*006c*/ 	.word	0x00000000
        /*0070*/ 	.short	0x0004
        /*0072*/ 	.short	0x001c
        /*0074*/ 	.byte	0x00, 0xf0, 0x11, 0x00


	//----- nvinfo : EIATTR_KPARAM_INFO
	.align		4
.L_30:
        /*0078*/ 	.byte	0x04, 0x17
        /*007a*/ 	.short	(.L_32 - .L_31)
.L_31:
        /*007c*/ 	.word	0x00000000
        /*0080*/ 	.short	0x0003
        /*0082*/ 	.short	0x0018
        /*0084*/ 	.byte	0x00, 0xf0, 0x11, 0x00


	//----- nvinfo : EIATTR_KPARAM_INFO
	.align		4
.L_32:
        /*0088*/ 	.byte	0x04, 0x17
        /*008a*/ 	.short	(.L_34 - .L_33)
.L_33:
        /*008c*/ 	.word	0x00000000
        /*0090*/ 	.short	0x0002
        /*0092*/ 	.short	0x0010
        /*0094*/ 	.byte	0x00, 0xf4, 0x21, 0x00


	//----- nvinfo : EIATTR_KPARAM_INFO
	.align		4
.L_34:
        /*0098*/ 	.byte	0x04, 0x17
        /*009a*/ 	.short	(.L_36 - .L_35)
.L_35:
        /*009c*/ 	.word	0x00000000
        /*00a0*/ 	.short	0x0001
        /*00a2*/ 	.short	0x0008
        /*00a4*/ 	.byte	0x00, 0xf4, 0x21, 0x00


	//----- nvinfo : EIATTR_KPARAM_INFO
	.align		4
.L_36:
        /*00a8*/ 	.byte	0x04, 0x17
        /*00aa*/ 	.short	(.L_38 - .L_37)
.L_37:
        /*00ac*/ 	.word	0x00000000
        /*00b0*/ 	.short	0x0000
        /*00b2*/ 	.short	0x0000
        /*00b4*/ 	.byte	0x00, 0xf4, 0x21, 0x00


	//----- nvinfo : EIATTR_AT_ENTRY_FRAGMENTS
	.align		4
.L_38:
        /*00b8*/ 	.byte	0x04, 0x4f
        /*00ba*/ 	.short	(.L_40 - .L_39)


	//   ....[0]....
.L_39:
        /*00bc*/ 	.word	0x00000004


	//----- nvinfo : EIATTR_RESERVED_SMEM_USED
	.align		4
.L_40:
        /*00c0*/ 	.byte	0x01, 0x41
	.zero		2


	//----- nvinfo : EIATTR_SPARSE_MMA_MASK
	.align		4
        /*00c4*/ 	.byte	0x03, 0x50
        /*00c6*/ 	.short	0x0000


	//----- nvinfo : EIATTR_TCGEN05_1CTA_USED
	.align		4
        /*00c8*/ 	.byte	0x01, 0x51
	.zero		2


	//----- nvinfo : EIATTR_MAXREG_COUNT
	.align		4
        /*00cc*/ 	.byte	0x03, 0x1b
        /*00ce*/ 	.short	0x00ff


	//----- nvinfo : EIATTR_NUM_BARRIERS
	.align		4
        /*00d0*/ 	.byte	0x02, 0x4c
        /*00d2*/ 	.byte	0x01
	.zero		1


	//----- nvinfo : EIATTR_INT_WARP_WIDE_INSTR_OFFSETS
	.align		4
        /*00d4*/ 	.byte	0x04, 0x31
        /*00d6*/ 	.short	(.L_42 - .L_41)


	//   ....[0]....
.L_41:
        /*00d8*/ 	.word	0x00001720


	//   ....[1]....
        /*00dc*/ 	.word	0x00001740


	//   ....[2]....
        /*00e0*/ 	.word	0x000017c0


	//   ....[3]....
        /*00e4*/ 	.word	0x00001ba0


	//   ....[4]....
        /*00e8*/ 	.word	0x00001bf0


	//   ....[5]....
        /*00ec*/ 	.word	0x00001c00


	//   ....[6]....
        /*00f0*/ 	.word	0x00001c10


	//   ....[7]....
        /*00f4*/ 	.word	0x00002050


	//   ....[8]....
        /*00f8*/ 	.word	0x00002060


	//   ....[9]....
        /*00fc*/ 	.word	0x000021e0


	//   ....[10]....
        /*0100*/ 	.word	0x00002230


	//   ....[11]....
        /*0104*/ 	.word	0x00002240


	//   ....[12]....
        /*0108*/ 	.word	0x00002280


	//   ....[13]....
        /*010c*/ 	.word	0x00002750


	//   ....[14]....
        /*0110*/ 	.word	0x00002760


	//   ....[15]....
        /*0114*/ 	.word	0x00002af0


	//   ....[16]....
        /*0118*/ 	.word	0x00002b00


	//   ....[17]....
        /*011c*/ 	.word	0x00002ff0


	//   ....[18]....
        /*0120*/ 	.word	0x00003040


	//----- nvinfo : EIATTR_COOP_GROUP_MASK_REGIDS
	.align		4
.L_42:
        /*0124*/ 	.byte	0x04, 0x29
        /*0126*/ 	.short	(.L_44 - .L_43)


	//   ....[0]....
.L_43:
        /*0128*/ 	.word	0xffffffff


	//   ....[1]....
        /*012c*/ 	.word	0xffffffff


	//   ....[2]....
        /*0130*/ 	.word	0xffffffff


	//   ....[3]....
        /*0134*/ 	.word	0xffffffff


	//   ....[4]....
        /*0138*/ 	.word	0xffffffff


	//   ....[5]....
        /*013c*/ 	.word	0xffffffff


	//   ....[6]....
        /*0140*/ 	.word	0xffffffff


	//   ....[7]....
        /*0144*/ 	.word	0xffffffff


	//   ....[8]....
        /*0148*/ 	.word	0xffffffff


	//   ....[9]....
        /*014c*/ 	.word	0xffffffff


	//----- nvinfo : EIATTR_COOP_GROUP_INSTR_OFFSETS
	.align		4
.L_44:
        /*0150*/ 	.byte	0x04, 0x28
        /*0152*/ 	.short	(.L_46 - .L_45)


	//   ....[0]....
.L_45:
        /*0154*/ 	.word	0x00000050


	//   ....[1]....
        /*0158*/ 	.word	0x00000310


	//   ....[2]....
        /*015c*/ 	.word	0x00000500


	//   ....[3]....
        /*0160*/ 	.word	0x000009c0


	//   ....[4]....
        /*0164*/ 	.word	0x00000b00


	//   ....[5]....
        /*0168*/ 	.word	0x00000fb0


	//   ....[6]....
        /*016c*/ 	.word	0x000010f0


	//   ....[7]....
        /*0170*/ 	.word	0x000015e0


	//   ....[8]....
        /*0174*/ 	.word	0x00002e80


	//   ....[9]....
        /*0178*/ 	.word	0x000030f0


	//----- nvinfo : EIATTR_VRC_CTA_INIT_COUNT
	.align		4
.L_46:
        /*017c*/ 	.byte	0x02, 0x4a
        /*017e*/ 	.byte	0x80
	.zero		1


	//----- nvinfo : EIATTR_MBARRIER_INSTR_OFFSETS
	.align		4
        /*0180*/ 	.byte	0x04, 0x39
        /*0182*/ 	.short	(.L_48 - .L_47)


	//   ....[0]....
.L_47:
        /*0184*/ 	.word	0x000017e0
        /*0188*/ 	.word	0x000000ff
        /*018c*/ 	.word	0x00040000
        /*0190*/ 	.short	0x0100
        /*0192*/ 	.byte	0x09
	.zero		1


	//   ....[1]....
        /*0194*/ 	.word	0x000017f0
        /*0198*/ 	.word	0x000000ff
        /*019c*/ 	.word	0x00040020
        /*01a0*/ 	.short	0x0100
        /*01a2*/ 	.byte	0x09
	.zero		1


	//   ....[2]....
        /*01a4*/ 	.word	0x000018a0
        /*01a8*/ 	.word	0x000000ff
        /*01ac*/ 	.word	0x00040008
        /*01b0*/ 	.short	0x0100
        /*01b2*/ 	.byte	0x09
	.zero		1


	//   ....[3]....
        /*01b4*/ 	.word	0x000018b0
        /*01b8*/ 	.word	0x000000ff
        /*01bc*/ 	.word	0x00040028
        /*01c0*/ 	.short	0x0100
        /*01c2*/ 	.byte	0x09
	.zero		1


	//   ....[4]....
        /*01c4*/ 	.word	0x00001990
        /*01c8*/ 	.word	0x000000ff
        /*01cc*/ 	.word	0x00040010
        /*01d0*/ 	.short	0x0100
        /*01d2*/ 	.byte	0x09
	.zero		1


	//   ....[5]....
        /*01d4*/ 	.word	0x000019a0
        /*01d8*/ 	.word	0x000000ff
        /*01dc*/ 	.word	0x00040030
        /*01e0*/ 	.short	0x0100
        /*01e2*/ 	.byte	0x09
	.zero		1


	//   ....[6]....
        /*01e4*/ 	.word	0x00001ab0
        /*01e8*/ 	.word	0x000000ff
        /*01ec*/ 	.word	0x00040018
        /*01f0*/ 	.short	0x0100
        /*01f2*/ 	.byte	0x09
	.zero		1


	//   ....[7]....
        /*01f4*/ 	.word	0x00001ac0
        /*01f8*/ 	.word	0x000000ff
        /*01fc*/ 	.word	0x00040038
        /*0200*/ 	.short	0x0100
        /*0202*/ 	.byte	0x09
	.zero		1


	//   ....[8]....
        /*0204*/ 	.word	0x00001cb0
        /*0208*/ 	.word	0x000000ff
        /*020c*/ 	.word	0x00040000
        /*0210*/ 	.short	0x010a
        /*0212*/ 	.byte	0x09
	.zero		1


	//   ....[9]....
        /*0214*/ 	.word	0x000020b0
        /*0218*/ 	.word	0x000000ff
        /*021c*/ 	.word	0x00040020
        /*0220*/ 	.short	0x010a
        /*0222*/ 	.byte	0x09
	.zero		1


	//   ....[10]....
        /*0224*/ 	.word	0x000022f0
        /*0228*/ 	.word	0x000000ff
        /*022c*/ 	.word	0x00040000
        /*0230*/ 	.short	0x010a
        /*0232*/ 	.byte	0x32
	.zero		1


	//   ....[11]....
        /*0234*/ 	.word	0x000027a0
        /*0238*/ 	.word	0x000000ff
        /*023c*/ 	.word	0x00040020
        /*0240*/ 	.short	0x010a
        /*0242*/ 	.byte	0x32
	.zero		1


	//   ....[12]....
        /*0244*/ 	.word	0x00002870
        /*0248*/ 	.word	0x000000ff
        /*024c*/ 	.word	0x00040000
        /*0250*/ 	.short	0x0108
        /*0252*/ 	.byte	0x09
	.zero		1


	//   ....[13]....
        /*0254*/ 	.word	0x00002880
        /*0258*/ 	.word	0x000000ff
        /*025c*/ 	.word	0x00040020
        /*0260*/ 	.short	0x0108
        /*0262*/ 	.byte	0x09
	.zero		1


	//   ....[14]....
        /*0264*/ 	.word	0x000028d0
        /*0268*/ 	.word	0x000000ff
        /*026c*/ 	.word	0x00040008
        /*0270*/ 	.short	0x0108
        /*0272*/ 	.byte	0x09
	.zero		1


	//   ....[15]....
        /*0274*/ 	.word	0x000028e0
        /*0278*/ 	.word	0x000000ff
        /*027c*/ 	.word	0x00040028
        /*0280*/ 	.short	0x0108
        /*0282*/ 	.byte	0x09
	.zero		1


	//   ....[16]....
        /*0284*/ 	.word	0x00002930
        /*0288*/ 	.word	0x000000ff
        /*028c*/ 	.word	0x00040010
        /*0290*/ 	.short	0x0108
        /*0292*/ 	.byte	0x09
	.zero		1


	//   ....[17]....
        /*0294*/ 	.word	0x00002940
        /*0298*/ 	.word	0x000000ff
        /*029c*/ 	.word	0x00040030
        /*02a0*/ 	.short	0x0108
        /*02a2*/ 	.byte	0x09
	.zero		1


	//   ....[18]....
        /*02a4*/ 	.word	0x00002990
        /*02a8*/ 	.word	0x000000ff
        /*02ac*/ 	.word	0x00040018
        /*02b0*/ 	.short	0x0108
        /*02b2*/ 	.byte	0x09
	.zero		1


	//   ....[19]....
        /*02b4*/ 	.word	0x000029a0
        /*02b8*/ 	.word	0x000000ff
        /*02bc*/ 	.word	0x00040038
        /*02c0*/ 	.short	0x0108
        /*02c2*/ 	.byte	0x09
	.zero		1


	//   ....[20]....
        /*02c4*/ 	.word	0x00003110
        /*02c8*/ 	.word	0x000000ff
        /*02cc*/ 	.word	0x00040000
        /*02d0*/ 	.short	0x010a
        /*02d2*/ 	.byte	0x09
	.zero		1


	//   ....[21]....
        /*02d4*/ 	.word	0x00003140
        /*02d8*/ 	.word	0x000000ff
        /*02dc*/ 	.word	0x00040020
        /*02e0*/ 	.short	0x010a
        /*02e2*/ 	.byte	0x09
	.zero		1


	//   ....[22]....
        /*02e4*/ 	.word	0x00003170
        /*02e8*/ 	.word	0x000000ff
        /*02ec*/ 	.word	0x00040000
        /*02f0*/ 	.short	0x010a
        /*02f2*/ 	.byte	0x32
	.zero		1


	//   ....[23]....
        /*02f4*/ 	.word	0x000031a0
        /*02f8*/ 	.word	0x000000ff
        /*02fc*/ 	.word	0x00040020
        /*0300*/ 	.short	0x010a
        /*0302*/ 	.byte	0x32
	.zero		1


	//----- nvinfo : EIATTR_NUM_MBARRIERS
	.align		4
.L_48:
        /*0304*/ 	.byte	0x03, 0x38
        /*0306*/ 	.short	0x0008


	//----- nvinfo : EIATTR_EXIT_INSTR_OFFSETS
	.align		4
        /*0308*/ 	.byte	0x04, 0x1c
        /*030a*/ 	.short	(.L_50 - .L_49)


	//   ....[0]....
.L_49:
        /*030c*/ 	.word	0x00003100


	//----- nvinfo : EIATTR_REQNTID
	.align		4
.L_50:
        /*0310*/ 	.byte	0x04, 0x10
        /*0312*/ 	.short	(.L_52 - .L_51)
.L_51:
        /*0314*/ 	.word	0x00000100
        /*0318*/ 	.word	0x00000001
        /*031c*/ 	.word	0x00000001


	//----- nvinfo : EIATTR_CRS_STACK_SIZE
	.align		4
.L_52:
        /*0320*/ 	.byte	0x04, 0x1e
        /*0322*/ 	.short	(.L_54 - .L_53)
.L_53:
        /*0324*/ 	.word	0x00000000


	//----- nvinfo : EIATTR_CBANK_PARAM_SIZE
	.align		4
.L_54:
        /*0328*/ 	.byte	0x03, 0x19
        /*032a*/ 	.short	0x0050


	//----- nvinfo : EIATTR_PARAM_CBANK
	.align		4
        /*032c*/ 	.byte	0x04, 0x0a
        /*032e*/ 	.short	(.L_56 - .L_55)
	.align		4
.L_55:
        /*0330*/ 	.word	index@(.nv.constant0.gluon_tcgen05)
        /*0334*/ 	.short	0x0380
        /*0336*/ 	.short	0x0050


	//----- nvinfo : EIATTR_SW_WAR
	.align		4
.L_56:
        /*0338*/ 	.byte	0x04, 0x36
        /*033a*/ 	.short	(.L_58 - .L_57)
.L_57:
        /*033c*/ 	.word	0x00000008
.L_58:


//--------------------- .nv.compat                --------------------------
	.section	.nv.compat,"",@"SHT_CUDA_COMPAT_INFO"
	.align	4
        /*0000*/ 	.byte	0x02, 0x02, 0x02, 0x00, 0x02, 0x05, 0x05, 0x00, 0x02, 0x03, 0x03, 0x00, 0x02, 0x06, 0x01, 0x00


//--------------------- .nv.callgraph             --------------------------
	.section	.nv.callgraph,"",@"SHT_CUDA_CALLGRAPH"
	.align	4
	.sectionentsize	8
	.align		4
        /*0000*/ 	.word	0x00000000
	.align		4
        /*0004*/ 	.word	0xffffffff
	.align		4
        /*0008*/ 	.word	0x00000000
	.align		4
        /*000c*/ 	.word	0xfffffffe
	.align		4
        /*0010*/ 	.word	0x00000000
	.align		4
        /*0014*/ 	.word	0xfffffffd
	.align		4
        /*0018*/ 	.word	0x00000000
	.align		4
        /*001c*/ 	.word	0xfffffffc


//--------------------- .text.gluon_tcgen05       --------------------------
	.section	.text.gluon_tcgen05,"ax",@progbits
	.align	128
        .global         gluon_tcgen05
        .type           gluon_tcgen05,@function
        .size           gluon_tcgen05,(.L_x_85 - gluon_tcgen05)
        .other          gluon_tcgen05,@"STO_CUDA_ENTRY STV_DEFAULT"
gluon_tcgen05:
.text.gluon_tcgen05:
[----:B------:R-:W1:Y:S01]  /*0000*/  LDC R1, c[0x0][0x37c] ;  /* 0x0000df00ff017b82 */ /* 0x000e620000000800 */
[----:B------:R-:W2:Y:S02]  /*0010*/  S2R R0, SR_TID.X ;  /* 0x0000000000007919 */ /* 0x000ea40000002100 */
[----:B--2---:R-:W-:-:S13]  /*0020*/  ISETP.GE.U32.AND P2, PT, R0, 0x20, PT ;  /* 0x000000200000780c */ /* 0x004fda0003f46070 */
[----:B------:R-:W-:Y:S05]  /*0030*/  @P2 BRA `(.L_x_0) ;  /* 0x0000000000b82947 */ /* 0x000fea0003800000 */
[----:B------:R-:W2:Y:S01]  /*0040*/  S2UR UR6, SR_CgaCtaId ;  /* 0x00000000000679c3 */ /* 0x000ea20000008800 */
[----:B------:R-:W-:Y:S01]  /*0050*/  NOP ;  /* 0x0000000000007918 */ /* 0x000fe20000000000 */
[----:B------:R-:W-:Y:S02]  /*0060*/  UMOV UR4, 0x40 ;  /* 0x0000004000047882 */ /* 0x000fe40000000000 */
[----:B--2---:R-:W-:-:S09]  /*0070*/  ULEA UR4, UR6, UR4, 0x18 ;  /* 0x0000000406047291 */ /* 0x004fd2000f8ec0ff */
[----:B------:R-:W2:Y:S01]  /*0080*/  LDS.U8 R2, [UR4] ;  /* 0x00000004ff027984 */ /* 0x000ea20008000000 */
[----:B------:R-:W-:Y:S02]  /*0090*/  UMOV UR4, 0x400 ;  /* 0x0000040000047882 */ /* 0x000fe40000000000 */
[----:B------:R-:W-:Y:S01]  /*00a0*/  ULEA UR4, UR6, UR4, 0x18 ;  /* 0x0000000406047291 */ /* 0x000fe2000f8ec0ff */
[----:B--2---:R-:W-:-:S13]  /*00b0*/  ISETP.NE.AND P0, PT, R2, RZ, PT ;  /* 0x000000ff0200720c */ /* 0x004fda0003f05270 */
[----:B------:R-:W-:Y:S05]  /*00c0*/  @P0 BRA `(.L_x_1) ;  /* 0x00000000007c0947 */ /* 0x000fea0003800000 */
[----:B------:R-:W-:-:S13]  /*00d0*/  ELECT P0, URZ, PT ;  /* 0x0000000000ff782f */ /* 0x000fda0003800000 */
[----:B------:R-:W-:Y:S05]  /*00e0*/  @!P0 BRA `(.L_x_2) ;  /* 0x0000000000848947 */ /* 0x000fea0003800000 */
[----:B------:R-:W-:Y:S01]  /*00f0*/  UMOV UR5, 0x4 ;  /* 0x0000000400057882 */ /* 0x000fe20000000000 */
[----:B------:R-:W-:Y:S02]  /*0100*/  IMAD.MOV.U32 R5, RZ, RZ, 0x1 ;  /* 0x00000001ff057424 */ /* 0x000fe400078e00ff */
[----:B------:R-:W-:Y:S02]  /*0110*/  IMAD.MOV.U32 R3, RZ, RZ, 0xf ;  /* 0x0000000fff037424 */ /* 0x000fe400078e00ff */
[----:B------:R-:W-:Y:S04]  /*0120*/  DEPBAR.LE SB2, 0x36 ;  /* 0x0000ad800000791a */ /* 0x000fe80000000000 */
[----:B------:R-:W2:Y:S02]  /*0130*/  UTCATOMSWS.FIND_AND_SET.ALIGN UP0, UR5, UR5 ;  /* 0x00000005000575e3 */ /* 0x000ea40008000800 */
[----:B--2---:R-:W-:-:S04]  /*0140*/  PLOP3.LUT P0, PT, PT, PT, UP0, 0x80, 0x8 ;  /* 0x000000000008781c */ /* 0x004fc80003f0f008 */
[----:B------:R-:W-:-:S04]  /*0150*/  SEL R2, RZ, 0xffffffff, !P0 ;  /* 0xffffffffff027807 */ /* 0x000fc80004000000 */
[----:B------:R-:W-:Y:S01]  /*0160*/  ISETP.NE.AND P0, PT, R2, RZ, PT ;  /* 0x000000ff0200720c */ /* 0x000fe20003f05270 */
[----:B------:R-:W-:-:S12]  /*0170*/  IMAD.U32 R2, RZ, RZ, UR5 ;  /* 0x00000005ff027e24 */ /* 0x000fd8000f8e00ff */
[----:B------:R-:W-:Y:S05]  /*0180*/  @P0 BRA `(.L_x_3) ;  /* 0x0000000000240947 */ /* 0x000fea0003800000 */
.L_x_4:
[----:B------:R-:W-:Y:S05]  /*0190*/  NANOSLEEP 0x64 ;  /* 0x000000640000795d */ /* 0x000fea0003800000 */
[----:B------:R-:W-:-:S05]  /*01a0*/  UMOV UR5, 0x4 ;  /* 0x0000000400057882 */ /* 0x000fca0000000000 */
[----:B------:R-:W-:Y:S04]  /*01b0*/  DEPBAR.LE SB2, 0x36 ;  /* 0x0000ad800000791a */ /* 0x000fe80000000000 */
[----:B------:R-:W2:Y:S02]  /*01c0*/  UTCATOMSWS.FIND_AND_SET.ALIGN UP0, UR5, UR5 ;  /* 0x00000005000575e3 */ /* 0x000ea40008000800 */
[----:B--2---:R-:W-:-:S04]  /*01d0*/  PLOP3.LUT P0, PT, PT, PT, UP0, 0x80, 0x8 ;  /* 0x000000000008781c */ /* 0x004fc80003f0f008 */
[----:B------:R-:W-:-:S04]  /*01e0*/  SEL R2, RZ, 0xffffffff, !P0 ;  /* 0xffffffffff027807 */ /* 0x000fc80004000000 */
[----:B------:R-:W-:Y:S01]  /*01f0*/  ISETP.NE.AND P0, PT, R2, RZ, PT ;  /* 0x000000ff0200720c */ /* 0x000fe20003f05270 */
[----:B------:R-:W-:-:S12]  /*0200*/  IMAD.U32 R2, RZ, RZ, UR5 ;  /* 0x00000005ff027e24 */ /* 0x000fd8000f8e00ff */
[----:B------:R-:W-:Y:S05]  /*0210*/  @!P0 BRA `(.L_x_4) ;  /* 0xfffffffc00dc8947 */ /* 0x000fea000383ffff */
.L_x_3:
[C---:B------:R-:W-:Y:S01]  /*0220*/  VIADD R4, R2.reuse, 0x10 ;  /* 0x0000001002047836 */ /* 0x040fe20000000000 */
[----:B------:R-:W-:Y:S01]  /*0230*/  UMOV UR5, 0x50 ;  /* 0x0000005000057882 */ /* 0x000fe20000000000 */
[----:B------:R-:W-:Y:S01]  /*0240*/  SHF.L.U32 R3, R3, R2, RZ ;  /* 0x0000000203037219 */ /* 0x000fe200000006ff */
[----:B------:R-:W-:Y:S01]  /*0250*/  ULEA UR5, UR6, UR5, 0x18 ;  /* 0x0000000506057291 */ /* 0x000fe2000f8ec0ff */
[----:B------:R-:W-:Y:S01]  /*0260*/  IMAD.SHL.U32 R2, R2, 0x20, RZ ;  /* 0x0000002002027824 */ /* 0x000fe200078e00ff */
[----:B------:R-:W-:-:S04]  /*0270*/  SHF.L.U32 R4, R5, R4, RZ ;  /* 0x0000000405047219 */ /* 0x000fc800000006ff */
[----:B------:R-:W-:-:S05]  /*0280*/  LOP3.LUT R3, R4, R3, RZ, 0xfc, !PT ;  /* 0x0000000304037212 */ /* 0x000fca00078efcff */
[----:B------:R2:W-:Y:S04]  /*0290*/  ATOMS.OR RZ, [UR5], R3 ;  /* 0x00000003ffff798c */ /* 0x0005e8000b000005 */
[----:B------:R2:W-:Y:S01]  /*02a0*/  STS [UR4], R2 ;  /* 0x00000002ff007988 */ /* 0x0005e20008000804 */
[----:B------:R-:W-:Y:S05]  /*02b0*/  BRA `(.L_x_2) ;  /* 0x0000000000107947 */ /* 0x000fea0003800000 */
.L_x_1:
[----:B------:R-:W-:Y:S01]  /*02c0*/  IMAD.MOV.U32 R3, RZ, RZ, -0x1 ;  /* 0xffffffffff037424 */ /* 0x000fe200078e00ff */
[----:B------:R-:W-:-:S04]  /*02d0*/  MOV R2, 0x300 ;  /* 0x0000030000027802 */ /* 0x000fc80000000f00 */
[----:B------:R2:W-:Y:S03]  /*02e0*/  STS [UR4], R3 ;  /* 0x00000003ff007988 */ /* 0x0005e60008000804 */
[----:B-12---:R-:W-:Y:S05]  /*02f0*/  CALL.REL.NOINC `($__internal_1_$__cuda_sm10x_tcgen05_guardrail_trap_phase_invalid_during_alloc) ;  /* 0x0000002c00c07944 */ /* 0x006fea0003c00000 */
.L_x_2:
[----:B------:R-:W-:Y:S05]  /*0300*/  WARPSYNC.ALL ;  /* 0x0000000000007948 */ /* 0x000fea0003800000 */
[----:B------:R-:W-:Y:S01]  /*0310*/  NOP ;  /* 0x0000000000007918 */ /* 0x000fe20000000000 */
.L_x_0:
[----:B------:R-:W3:Y:S08]  /*0320*/  S2UR UR4, SR_CgaCtaId ;  /* 0x00000000000479c3 */ /* 0x000ef00000008800 */
[----:B------:R-:W-:Y:S01]  /*0330*/  BAR.SYNC.DEFER_BLOCKING 0x0 ;  /* 0x0000000000007b1d */ /* 0x000fe20000010000 */
[----:B------:R-:W-:-:S05]  /*0340*/  LOP3.LUT R68, R0, 0xff, RZ, 0xc0, !PT ;  /* 0x000000ff00447812 */ /* 0x000fca00078ec0ff */
[----:B------:R-:W-:Y:S02]  /*0350*/  UMOV UR9, 0x400 ;  /* 0x0000040000097882 */ /* 0x000fe40000000000 */
[----:B------:R-:W4:Y:S08]  /*0360*/  LDC R4, c[0x0][0x398] ;  /* 0x0000e600ff047b82 */ /* 0x000f300000000800 */
[----:B------:R-:W5:Y:S01]  /*0370*/  LDC R10, c[0x0][0x3a0] ;  /* 0x0000e800ff0a7b82 */ /* 0x000f620000000800 */
[----:B---3--:R-:W-:-:S07]  /*0380*/  ULEA UR9, UR4, UR9, 0x18 ;  /* 0x0000000904097291 */ /* 0x008fce000f8ec0ff */
[----:B------:R-:W3:Y:S02]  /*0390*/  S2UR UR15, SR_CTAID.Y ;  /* 0x00000000000f79c3 */ /* 0x000ee40000002600 */
[----:B--2---:R-:W2:Y:S06]  /*03a0*/  LDS R3, [UR9] ;  /* 0x00000009ff037984 */ /* 0x004eac0008000800 */
[----:B------:R-:W-:Y:S06]  /*03b0*/  BAR.SYNC.DEFER_BLOCKING 0x0 ;  /* 0x0000000000007b1d */ /* 0x000fec0000010000 */
[----:B------:R-:W-:Y:S05]  /*03c0*/  @P2 BRA `(.L_x_5) ;  /* 0x0000000000182947 */ /* 0x000fea0003800000 */
[----:B------:R-:W-:Y:S01]  /*03d0*/  ELECT P0, URZ, PT ;  /* 0x0000000000ff782f */ /* 0x000fe20003800000 */
[----:B------:R-:W-:Y:S01]  /*03e0*/  IMAD.MOV.U32 R2, RZ, RZ, 0x1 ;  /* 0x00000001ff027424 */ /* 0x000fe200078e00ff */
[----:B------:R-:W-:Y:S01]  /*03f0*/  UMOV UR5, 0x40 ;  /* 0x0000004000057882 */ /* 0x000fe20000000000 */
[----:B------:R-:W-:Y:S01]  /*0400*/  UVIRTCOUNT.DEALLOC.SMPOOL 0x80 ;  /* 0x000000800000784c */ /* 0x000fe20000000000 */
[----:B------:R-:W-:-:S09]  /*0410*/  ULEA UR5, UR4, UR5, 0x18 ;  /* 0x0000000504057291 */ /* 0x000fd2000f8ec0ff */
[----:B------:R5:W-:Y:S03]  /*0420*/  @P0 STS.U8 [UR5], R2 ;  /* 0x00000002ff000988 */ /* 0x000be60008000005 */
.L_x_5:
[----:B------:R-:W5:Y:S01]  /*0430*/  S2UR UR4, SR_CTAID.Z ;  /* 0x00000000000479c3 */ /* 0x000f620000002700 */
[----:B------:R-:W4:Y:S01]  /*0440*/  LDCU UR5, c[0x0][0x370] ;  /* 0x00006e00ff0577ac */ /* 0x000f220008000800 */
[----:B------:R-:W-:Y:S01]  /*0450*/  ISETP.GE.U32.AND P0, PT, R68, 0x20, PT ;  /* 0x000000204400780c */ /* 0x000fe20003f06070 */
[----:B----4-:R-:W-:Y:S01]  /*0460*/  VIADD R4, R4, 0xffffffff ;  /* 0xffffffff04047836 */ /* 0x010fe20000000000 */
[C---:B------:R-:W-:Y:S01]  /*0470*/  ISETP.NE.U32.AND P3, PT, R68.reuse, RZ, PT ;  /* 0x000000ff4400720c */ /* 0x040fe20003f65070 */
[----:B------:R-:W5:Y:S01]  /*0480*/  LDCU UR6, c[0x0][0x374] ;  /* 0x00006e80ff0677ac */ /* 0x000f620008000800 */
[----:B------:R-:W-:Y:S01]  /*0490*/  LEA R11, R68, UR9, 0x2 ;  /* 0x00000009440b7c11 */ /* 0x000fe2000f8e10ff */
[----:B-----5:R-:W-:Y:S01]  /*04a0*/  VIADD R12, R10, 0xffffffff ;  /* 0xffffffff0a0c7836 */ /* 0x020fe20000000000 */
[----:B------:R-:W4:Y:S01]  /*04b0*/  S2UR UR16, SR_CTAID.X ;  /* 0x00000000001079c3 */ /* 0x000f220000002500 */
[----:B------:R-:W5:Y:S01]  /*04c0*/  LDCU.64 UR10, c[0x0][0x3c0] ;  /* 0x00007800ff0a77ac */ /* 0x000f620008000a00 */
[----:B--2---:R-:W-:Y:S01]  /*04d0*/  R2UR UR8, R3 ;  /* 0x00000000030872ca */ /* 0x004fe200000e0000 */
[----:B------:R-:W-:Y:S04]  /*04e0*/  BSSY.RECONVERGENT B0, `(.L_x_6) ;  /* 0x0000011000007945 */ /* 0x000fe80003800200 */
[----:B------:R2:W-:Y:S01]  /*04f0*/  @!P0 STS [R11], RZ ;  /* 0x000000ff0b008388 */ /* 0x0005e20000000800 */
[----:B------:R-:W-:-:S03]  /*0500*/  NOP ;  /* 0x0000000000007918 */ /* 0x000fc60000000000 */
[----:B------:R2:W-:Y:S01]  /*0510*/  @!P3 STS [UR9+0x24], R4 ;  /* 0x00002404ff00b988 */ /* 0x0005e20008000809 */
[----:B---3--:R-:W-:-:S03]  /*0520*/  UIMAD UR4, UR4, UR6, UR15 ;  /* 0x00000006040472a4 */ /* 0x008fc6000f8e020f */
[----:B------:R2:W-:Y:S01]  /*0530*/  @!P3 STS [UR9+0x20], R12 ;  /* 0x0000200cff00b988 */ /* 0x0005e20008000809 */
[----:B----4-:R-:W-:-:S04]  /*0540*/  UIMAD UR4, UR4, UR5, UR16 ;  /* 0x00000005040472a4 */ /* 0x010fc8000f8e0210 */
[----:B------:R-:W-:-:S04]  /*0550*/  UIMAD UR4, UR4, 0x180, URZ ;  /* 0x00000180040478a4 */ /* 0x000fc8000f8e02ff */
[----:B-----5:R-:W-:-:S04]  /*0560*/  UIADD3 UR6, UP0, UPT, UR4, UR10, URZ ;  /* 0x0000000a04067290 */ /* 0x020fc8000ff1e0ff */
[----:B------:R-:W-:Y:S01]  /*0570*/  ULEA.HI.X.SX32 UR7, UR4, UR11, 0x1, UP0 ;  /* 0x0000000b04077291 */ /* 0x000fe200080f0eff */
[----:B--2---:R-:W-:Y:S11]  /*0580*/  @P3 BRA `(.L_x_7) ;  /* 0x0000000000183947 */ /* 0x004ff60003800000 */
[----:B------:R-:W2:Y:S01]  /*0590*/  LDS R2, [UR9+0x8] ;  /* 0x00000809ff027984 */ /* 0x000ea20008000800 */
[----:B------:R-:W3:Y:S01]  /*05a0*/  LDC.64 R6, c[0x0][0x380] ;  /* 0x0000e000ff067b82 */ /* 0x000ee20000000a00 */
[----:B------:R-:W-:Y:S02]  /*05b0*/  IMAD.MOV.U32 R3, RZ, RZ, 0x70 ;  /* 0x00000070ff037424 */ /* 0x000fe400078e00ff */
[----:B---3--:R3:W-:Y:S03]  /*05c0*/  STS.64 [UR9], R6 ;  /* 0x00000006ff007988 */ /* 0x0087e60008000a09 */
[----:B--2---:R-:W-:-:S05]  /*05d0*/  LOP3.LUT R2, R2, 0x10, R3, 0xd8, !PT ;  /* 0x0000001002027812 */ /* 0x004fca00078ed803 */
[----:B------:R3:W-:Y:S02]  /*05e0*/  STS [UR9+0x8], R2 ;  /* 0x00000802ff007988 */ /* 0x0007e40008000809 */
.L_x_7:
[----:B------:R-:W-:Y:S05]  /*05f0*/  BSYNC.RECONVERGENT B0 ;  /* 0x0000000000007941 */ /* 0x000fea0003800200 */
.L_x_6:
[----:B------:R-:W-:Y:S04]  /*0600*/  BSSY.RECONVERGENT B0, `(.L_x_8) ;  /* 0x000000a000007945 */ /* 0x000fe80003800200 */
[----:B------:R-:W-:Y:S05]  /*0610*/  @P3 BRA `(.L_x_9) ;  /* 0x0000000000203947 */ /* 0x000fea0003800000 */
[----:B---3--:R-:W2:Y:S01]  /*0620*/  LDS R2, [UR9+0x34] ;  /* 0x00003409ff027984 */ /* 0x008ea20008000800 */
[----:B------:R-:W-:Y:S02]  /*0630*/  IMAD.MOV.U32 R3, RZ, RZ, 0x3f000000 ;  /* 0x3f000000ff037424 */ /* 0x000fe400078e00ff */
[----:B------:R-:W-:Y:S01]  /*0640*/  @!P3 IMAD.MOV.U32 R5, RZ, RZ, 0x7f ;  /* 0x0000007fff05b424 */ /* 0x000fe200078e00ff */
[----:B------:R-:W3:Y:S02]  /*0650*/  @!P3 LDS R6, [UR9+0x38] ;  /* 0x00003809ff06b984 */ /* 0x000ee40008000800 */
[----:B--2---:R-:W-:Y:S02]  /*0660*/  LOP3.LUT R2, R2, 0xff000000, R3, 0xb8, !PT ;  /* 0xff00000002027812 */ /* 0x004fe400078eb803 */
[----:B---3--:R-:W-:-:S03]  /*0670*/  @!P3 LOP3.LUT R3, R6, 0xff, R5, 0xb8, !PT ;  /* 0x000000ff0603b812 */ /* 0x008fc600078eb805 */
[----:B------:R2:W-:Y:S04]  /*0680*/  STS [UR9+0x34], R2 ;  /* 0x00003402ff007988 */ /* 0x0005e80008000809 */
[----:B------:R2:W-:Y:S02]  /*0690*/  @!P3 STS [UR9+0x38], R3 ;  /* 0x00003803ff00b988 */ /* 0x0005e40008000809 */
.L_x_9:
[----:B------:R-:W-:Y:S05]  /*06a0*/  BSYNC.RECONVERGENT B0 ;  /* 0x0000000000007941 */ /* 0x000fea0003800200 */
.L_x_8:
[----:B------:R-:W-:Y:S04]  /*06b0*/  BSSY.RECONVERGENT B0, `(.L_x_10) ;  /* 0x000000e000007945 */ /* 0x000fe80003800200 */
[----:B------:R-:W-:Y:S05]  /*06c0*/  @P3 BRA `(.L_x_11) ;  /* 0x0000000000303947 */ /* 0x000fea0003800000 */
[----:B--2---:R-:W2:Y:S01]  /*06d0*/  LDS R3, [UR9+0x34] ;  /* 0x00003409ff037984 */ /* 0x004ea20008000800 */
[----:B------:R-:W4:Y:S03]  /*06e0*/  LDC.64 R8, c[0x0][0x3a8] ;  /* 0x0000ea00ff087b82 */ /* 0x000f260000000a00 */
[----:B---3--:R-:W3:Y:S01]  /*06f0*/  LDS R2, [UR9+0x1c] ;  /* 0x00001c09ff027984 */ /* 0x008ee20008000800 */
[C---:B----4-:R-:W-:Y:S01]  /*0700*/  SHF.L.U64.HI R6, R8.reuse, 0x1, R9 ;  /* 0x0000000108067819 */ /* 0x050fe20000010209 */
[----:B------:R-:W-:-:S03]  /*0710*/  IMAD.SHL.U32 R5, R8, 0x2, RZ ;  /* 0x0000000208057824 */ /* 0x000fc600078e00ff */
[--C-:B------:R-:W-:Y:S02]  /*0720*/  SHF.R.U32.HI R7, RZ, 0x4, R6.reuse ;  /* 0x00000004ff077819 */ /* 0x100fe40000011606 */
[----:B------:R-:W-:-:S05]  /*0730*/  SHF.R.U64 R5, R5, 0x4, R6 ;  /* 0x0000000405057819 */ /* 0x000fca0000001206 */
[----:B------:R4:W-:Y:S01]  /*0740*/  STS [UR9+0xc], R5 ;  /* 0x00000c05ff007988 */ /* 0x0009e20008000809 */
[----:B--2---:R-:W-:Y:S02]  /*0750*/  LOP3.LUT R3, R3, 0x7, RZ, 0xb8, !PT ;  /* 0x0000000703037812 */ /* 0x004fe400078eb8ff */
[----:B---3--:R-:W-:-:S03]  /*0760*/  LOP3.LUT R2, R2, 0xf, R7, 0xb8, !PT ;  /* 0x0000000f02027812 */ /* 0x008fc600078eb807 */
[----:B------:R4:W-:Y:S04]  /*0770*/  STS [UR9+0x34], R3 ;  /* 0x00003403ff007988 */ /* 0x0009e80008000809 */
[----:B------:R4:W-:Y:S02]  /*0780*/  STS [UR9+0x1c], R2 ;  /* 0x00001c02ff007988 */ /* 0x0009e40008000809 */
.L_x_11:
[----:B------:R-:W-:Y:S05]  /*0790*/  BSYNC.RECONVERGENT B0 ;  /* 0x0000000000007941 */ /* 0x000fea0003800200 */
.L_x_10:
[----:B------:R-:W-:Y:S04]  /*07a0*/  BSSY.RECONVERGENT B1, `(.L_x_12) ;  /* 0x000001a000017945 */ /* 0x000fe80003800200 */
[----:B------:R-:W-:Y:S04]  /*07b0*/  BSSY.RELIABLE B0, `(.L_x_13) ;  /* 0x0000015000007945 */ /* 0x000fe80003800100 */
[----:B------:R-:W-:Y:S05]  /*07c0*/  @P3 BRA `(.L_x_14) ;  /* 0x0000000000203947 */ /* 0x000fea0003800000 */
[----:B--234-:R-:W2:Y:S02]  /*07d0*/  LDS R2, [UR9+0x34] ;  /* 0x00003409ff027984 */ /* 0x01cea40008000800 */
[----:B--2---:R-:W-:-:S05]  /*07e0*/  LOP3.LUT R2, R2, 0x38, RZ, 0xb8, !PT ;  /* 0x0000003802027812 */ /* 0x004fca00078eb8ff */
[----:B------:R2:W-:Y:S01]  /*07f0*/  STS [UR9+0x34], R2 ;  /* 0x00003402ff007988 */ /* 0x0005e20008000809 */
[----:B------:R-:W-:Y:S05]  /*0800*/  @P3 BRA `(.L_x_15) ;  /* 0x0000000000203947 */ /* 0x000fea0003800000 */
[----:B--2---:R-:W2:Y:S01]  /*0810*/  LDS R2, [UR9+0x8] ;  /* 0x00000809ff027984 */ /* 0x004ea20008000800 */
[----:B------:R-:W-:-:S05]  /*0820*/  IMAD.MOV.U32 R3, RZ, RZ, 0x780 ;  /* 0x00000780ff037424 */ /* 0x000fca00078e00ff */
[----:B--2---:R-:W-:-:S05]  /*0830*/  LOP3.LUT R2, R2, 0x500, R3, 0xd8, !PT ;  /* 0x0000050002027812 */ /* 0x004fca00078ed803 */
[----:B------:R5:W-:Y:S02]  /*0840*/  STS [UR9+0x8], R2 ;  /* 0x00000802ff007988 */ /* 0x000be40008000809 */
.L_x_14:
[----:B------:R-:W-:Y:S05]  /*0850*/  @P3 BRA `(.L_x_16) ;  /* 0x0000000000283947 */ /* 0x000fea0003800000 */
[----:B--2345:R-:W2:Y:S02]  /*0860*/  LDS R2, [UR9+0x8] ;  /* 0x00000809ff027984 */ /* 0x03cea40008000800 */
[----:B--2---:R-:W-:-:S05]  /*0870*/  LOP3.LUT R2, R2, 0x1800, RZ, 0xb8, !PT ;  /* 0x0000180002027812 */ /* 0x004fca00078eb8ff */
[----:B------:R3:W-:Y:S02]  /*0880*/  STS [UR9+0x8], R2 ;  /* 0x00000802ff007988 */ /* 0x0007e40008000809 */
.L_x_15:
[----:B------:R-:W-:Y:S05]  /*0890*/  @P3 BREAK.RELIABLE B0 ;  /* 0x0000000000003942 */ /* 0x000fea0003800100 */
[----:B------:R-:W-:Y:S05]  /*08a0*/  @P3 BRA `(.L_x_17) ;  /* 0x0000000000243947 */ /* 0x000fea0003800000 */
[----:B------:R-:W4:Y:S01]  /*08b0*/  LDS R3, [UR9+0x8] ;  /* 0x00000809ff037984 */ /* 0x000f220008000800 */
[----:B--23--:R-:W-:-:S05]  /*08c0*/  IMAD.MOV.U32 R2, RZ, RZ, 0x6000 ;  /* 0x00006000ff027424 */ /* 0x00cfca00078e00ff */
[----:B----4-:R-:W-:-:S04]  /*08d0*/  LOP3.LUT R2, R3, 0x6000, R2, 0xd8, !PT ;  /* 0x0000600003027812 */ /* 0x010fc800078ed802 */
[----:B------:R-:W-:-:S05]  /*08e0*/  LOP3.LUT R2, R2, 0x400000, RZ, 0xb8, !PT ;  /* 0x0040000002027812 */ /* 0x000fca00078eb8ff */
[----:B------:R2:W-:Y:S02]  /*08f0*/  STS [UR9+0x8], R2 ;  /* 0x00000802ff007988 */ /* 0x0005e40008000809 */
.L_x_16:
[----:B------:R-:W-:Y:S05]  /*0900*/  BSYNC.RELIABLE B0 ;  /* 0x0000000000007941 */ /* 0x000fea0003800100 */
.L_x_13:
[----:B--2345:R-:W2:Y:S02]  /*0910*/  @!P3 LDS R2, [UR9+0x8] ;  /* 0x00000809ff02b984 */ /* 0x03cea40008000800 */
[----:B--2---:R-:W-:-:S05]  /*0920*/  @!P3 LOP3.LUT R2, R2, 0x8000, RZ, 0xb8, !PT ;  /* 0x000080000202b812 */ /* 0x004fca00078eb8ff */
[----:B------:R4:W-:Y:S02]  /*0930*/  @!P3 STS [UR9+0x8], R2 ;  /* 0x00000802ff00b988 */ /* 0x0009e40008000809 */
.L_x_17:
[----:B------:R-:W-:Y:S05]  /*0940*/  BSYNC.RECONVERGENT B1 ;  /* 0x0000000000017941 */ /* 0x000fea0003800200 */
.L_x_12:
[----:B------:R-:W-:Y:S05]  /*0950*/  WARPSYNC.ALL ;  /* 0x0000000000007948 */ /* 0x000fea0003800000 */
[----:B------:R-:W-:Y:S01]  /*0960*/  NOP ;  /* 0x0000000000007918 */ /* 0x000fe20000000000 */
[----:B------:R-:W5:Y:S02]  /*0970*/  LDC R5, c[0x0][0x39c] ;  /* 0x0000e700ff057b82 */ /* 0x000f640000000800 */
[----:B-----5:R-:W-:Y:S01]  /*0980*/  VIADD R5, R5, 0xffffffff ;  /* 0xffffffff05057836 */ /* 0x020fe20000000000 */
[----:B------:R-:W-:Y:S06]  /*0990*/  @P0 BRA `(.L_x_18) ;  /* 0x0000000000300947 */ /* 0x000fec0003800000 */
[----:B--234-:R-:W2:Y:S01]  /*09a0*/  S2R R2, SR_LANEID ;  /* 0x0000000000027919 */ /* 0x01cea20000000000 */
[----:B------:R-:W-:Y:S05]  /*09b0*/  WARPSYNC.ALL ;  /* 0x0000000000007948 */ /* 0x000fea0003800000 */
[----:B------:R-:W-:Y:S01]  /*09c0*/  NOP ;  /* 0x0000000000007918 */ /* 0x000fe20000000000 */
[----:B--2---:R-:W-:-:S05]  /*09d0*/  IMAD.SHL.U32 R6, R2, 0x4, RZ ;  /* 0x0000000402067824 */ /* 0x004fca00078e00ff */
[----:B------:R-:W2:Y:S01]  /*09e0*/  LDS R7, [R6+UR9] ;  /* 0x0000000906077984 */ /* 0x000ea20008000800 */
[----:B------:R-:W-:-:S05]  /*09f0*/  IADD3 R2, P1, PT, R6, UR6, RZ ;  /* 0x0000000606027c10 */ /* 0x000fca000ff3e0ff */
[----:B------:R-:W-:-:S05]  /*0a00*/  IMAD.X R3, RZ, RZ, UR7, P1 ;  /* 0x00000007ff037e24 */ /* 0x000fca00088e06ff */
[----:B--2---:R5:W2:Y:S01]  /*0a10*/  ATOMG.E.EXCH.STRONG.GPU PT, RZ, [R2], R7 ;  /* 0x0000000702ff73a8 */ /* 0x004aa200041ee100 */
[----:B------:R-:W-:-:S04]  /*0a20*/  DEPBAR {5,4,3,2,1,0} ;  /* 0x0000003f0000791a */ /* 0x000fc80000000000 */
[----:B------:R-:W3:Y:S02]  /*0a30*/  CCTL.E.C.LDCU.IV.DEEP [UR6] ;  /* 0x0000000006007540 */ /* 0x000ee40009c08000 */
[----:B---3--:R5:W-:Y:S01]  /*0a40*/  UTMACCTL.IV [UR6] ;  /* 0x00000000060079b9 */ /* 0x008be20008000000 */
[----:B------:R-:W-:Y:S01]  /*0a50*/  NOP ;  /* 0x0000000000007918 */ /* 0x000fe20000000000 */
.L_x_18:
[----:B------:R-:W-:Y:S05]  /*0a60*/  @P0 BRA `(.L_x_19) ;  /* 0x00000000000c0947 */ /* 0x000fea0003800000 */
[----:B------:R0:W-:Y:S01]  /*0a70*/  UTMACMDFLUSH ;  /* 0x00000000000079b7 */ /* 0x0001e20000000000 */
[----:B------:R-:W-:Y:S05]  /*0a80*/  @P0 BRA `(.L_x_19) ;  /* 0x0000000000040947 */ /* 0x000fea0003800000 */
[----:B------:R-:W-:-:S04]  /*0a90*/  DEPBAR.LE SB0, 0x0 ;  /* 0x000080000000791a */ /* 0x000fc80000000000 */
.L_x_19:
[----:B------:R-:W-:Y:S05]  /*0aa0*/  WARPSYNC.ALL ;  /* 0x0000000000007948 */ /* 0x000fea0003800000 */
[----:B------:R-:W-:Y:S01]  /*0ab0*/  NOP ;  /* 0x0000000000007918 */ /* 0x000fe20000000000 */
[----:B--2---:R-:W-:Y:S06]  /*0ac0*/  BAR.SYNC.DEFER_BLOCKING 0x0 ;  /* 0x0000000000007b1d */ /* 0x004fec0000010000 */
[----:B------:R-:W-:Y:S02]  /*0ad0*/  BSSY.RECONVERGENT B1, `(.L_x_20) ;  /* 0x000000b000017945 */ /* 0x000fe40003800200 */
[----:B------:R-:W-:Y:S06]  /*0ae0*/  BAR.SYNC.DEFER_BLOCKING 0x0 ;  /* 0x0000000000007b1d */ /* 0x000fec0000010000 */
[----:B------:R2:W-:Y:S01]  /*0af0*/  @!P0 STS [R11], RZ ;  /* 0x000000ff0b008388 */ /* 0x0005e20000000800 */
[----:B------:R-:W-:Y:S01]  /*0b00*/  NOP ;  /* 0x0000000000007918 */ /* 0x000fe20000000000 */
[----:B------:R-:W-:Y:S05]  /*0b10*/  @P3 BRA `(.L_x_21) ;  /* 0x0000000000183947 */ /* 0x000fea0003800000 */
[----:B---345:R-:W3:Y:S01]  /*0b20*/  LDS R2, [UR9+0x8] ;  /* 0x00000809ff027984 */ /* 0x038ee20008000800 */
[----:B------:R-:W4:Y:S01]  /*0b30*/  LDC.64 R6, c[0x0][0x388] ;  /* 0x0000e200ff067b82 */ /* 0x000f220000000a00 */
[----:B------:R-:W-:Y:S02]  /*0b40*/  IMAD.MOV.U32 R3, RZ, RZ, 0x70 ;  /* 0x00000070ff037424 */ /* 0x000fe400078e00ff */
[----:B----4-:R4:W-:Y:S03]  /*0b50*/  STS.64 [UR9], R6 ;  /* 0x00000006ff007988 */ /* 0x0109e60008000a09 */
[----:B---3--:R-:W-:-:S05]  /*0b60*/  LOP3.LUT R2, R2, 0x10, R3, 0xd8, !PT ;  /* 0x0000001002027812 */ /* 0x008fca00078ed803 */
[----:B------:R4:W-:Y:S02]  /*0b70*/  STS [UR9+0x8], R2 ;  /* 0x00000802ff007988 */ /* 0x0009e40008000809 */
.L_x_21:
[----:B-----5:R-:W-:Y:S05]  /*0b80*/  BSYNC.RECONVERGENT B1 ;  /* 0x0000000000017941 */ /* 0x020fea0003800200 */
.L_x_20:
[----:B------:R-:W-:Y:S04]  /*0b90*/  BSSY.RECONVERGENT B1, `(.L_x_22) ;  /* 0x000000a000017945 */ /* 0x000fe80003800200 */
[----:B------:R-:W-:Y:S05]  /*0ba0*/  @P3 BRA `(.L_x_23) ;  /* 0x0000000000203947 */ /* 0x000fea0003800000 */
[----:B---34-:R-:W3:Y:S01]  /*0bb0*/  LDS R2, [UR9+0x34] ;  /* 0x00003409ff027984 */ /* 0x018ee20008000800 */
[----:B------:R-:W-:Y:S02]  /*0bc0*/  IMAD.MOV.U32 R7, RZ, RZ, 0x3f000000 ;  /* 0x3f000000ff077424 */ /* 0x000fe400078e00ff */
[----:B------:R-:W-:Y:S01]  /*0bd0*/  @!P3 IMAD.MOV.U32 R6, RZ, RZ, 0x7f ;  /* 0x0000007fff06b424 */ /* 0x000fe200078e00ff */
[----:B------:R-:W4:Y:S02]  /*0be0*/  @!P3 LDS R3, [UR9+0x38] ;  /* 0x00003809ff03b984 */ /* 0x000f240008000800 */
[----:B---3--:R-:W-:Y:S02]  /*0bf0*/  LOP3.LUT R2, R2, 0xff000000, R7, 0xb8, !PT ;  /* 0xff00000002027812 */ /* 0x008fe400078eb807 */
[----:B----4-:R-:W-:-:S03]  /*0c00*/  @!P3 LOP3.LUT R3, R3, 0xff, R6, 0xb8, !PT ;  /* 0x000000ff0303b812 */ /* 0x010fc600078eb806 */
[----:B------:R5:W-:Y:S04]  /*0c10*/  STS [UR9+0x34], R2 ;  /* 0x00003402ff007988 */ /* 0x000be80008000809 */
[----:B------:R5:W-:Y:S02]  /*0c20*/  @!P3 STS [UR9+0x38], R3 ;  /* 0x00003803ff00b988 */ /* 0x000be40008000809 */
.L_x_23:
[----:B------:R-:W-:Y:S05]  /*0c30*/  BSYNC.RECONVERGENT B1 ;  /* 0x0000000000017941 */ /* 0x000fea0003800200 */
.L_x_22:
[----:B------:R-:W-:Y:S04]  /*0c40*/  BSSY.RECONVERGENT B1, `(.L_x_24) ;  /* 0x0000004000017945 */ /* 0x000fe80003800200 */
[----:B------:R-:W-:Y:S05]  /*0c50*/  @P3 BRA `(.L_x_25) ;  /* 0x0000000000083947 */ /* 0x000fea0003800000 */
[----:B------:R2:W-:Y:S04]  /*0c60*/  STS [UR9+0x24], R12 ;  /* 0x0000240cff007988 */ /* 0x0005e80008000809 */
[----:B------:R2:W-:Y:S02]  /*0c70*/  STS [UR9+0x20], R5 ;  /* 0x00002005ff007988 */ /* 0x0005e40008000809 */
.L_x_25:
[----:B------:R-:W-:Y:S05]  /*0c80*/  BSYNC.RECONVERGENT B1 ;  /* 0x0000000000017941 */ /* 0x000fea0003800200 */
.L_x_24:
[----:B------:R-:W-:Y:S04]  /*0c90*/  BSSY.RECONVERGENT B1, `(.L_x_26) ;  /* 0x000000e000017945 */ /* 0x000fe80003800200 */
[----:B------:R-:W-:Y:S05]  /*0ca0*/  @P3 BRA `(.L_x_27) ;  /* 0x0000000000303947 */ /* 0x000fea0003800000 */
[----:B-----5:R-:W5:Y:S01]  /*0cb0*/  LDS R3, [UR9+0x34] ;  /* 0x00003409ff037984 */ /* 0x020f620008000800 */
[----:B----4-:R-:W4:Y:S03]  /*0cc0*/  LDC.64 R6, c[0x0][0x3b0] ;  /* 0x0000ec00ff067b82 */ /* 0x010f260000000a00 */
[----:B---3--:R-:W3:Y:S01]  /*0cd0*/  LDS R2, [UR9+0x1c] ;  /* 0x00001c09ff027984 */ /* 0x008ee20008000800 */
[C---:B----4-:R-:W-:Y:S01]  /*0ce0*/  SHF.L.U64.HI R7, R6.reuse, 0x1, R7 ;  /* 0x0000000106077819 */ /* 0x050fe20000010207 */
[----:B------:R-:W-:-:S03]  /*0cf0*/  IMAD.SHL.U32 R6, R6, 0x2, RZ ;  /* 0x0000000206067824 */ /* 0x000fc600078e00ff */
[--C-:B------:R-:W-:Y:S02]  /*0d00*/  SHF.R.U32.HI R9, RZ, 0x4, R7.reuse ;  /* 0x00000004ff097819 */ /* 0x100fe40000011607 */
[----:B------:R-:W-:-:S05]  /*0d10*/  SHF.R.U64 R6, R6, 0x4, R7 ;  /* 0x0000000406067819 */ /* 0x000fca0000001207 */
[----:B------:R4:W-:Y:S01]  /*0d20*/  STS [UR9+0xc], R6 ;  /* 0x00000c06ff007988 */ /* 0x0009e20008000809 */
[----:B-----5:R-:W-:Y:S02]  /*0d30*/  LOP3.LUT R3, R3, 0x7, RZ, 0xb8, !PT ;  /* 0x0000000703037812 */ /* 0x020fe400078eb8ff */
[----:B---3--:R-:W-:-:S03]  /*0d40*/  LOP3.LUT R2, R2, 0xf, R9, 0xb8, !PT ;  /* 0x0000000f02027812 */ /* 0x008fc600078eb809 */
[----:B------:R4:W-:Y:S04]  /*0d50*/  STS [UR9+0x34], R3 ;  /* 0x00003403ff007988 */ /* 0x0009e80008000809 */
[----:B------:R4:W-:Y:S02]  /*0d60*/  STS [UR9+0x1c], R2 ;  /* 0x00001c02ff007988 */ /* 0x0009e40008000809 */
.L_x_27:
[----:B------:R-:W-:Y:S05]  /*0d70*/  BSYNC.RECONVERGENT B1 ;  /* 0x0000000000017941 */ /* 0x000fea0003800200 */
.L_x_26:
[----:B------:R-:W-:Y:S04]  /*0d80*/  BSSY.RECONVERGENT B2, `(.L_x_28) ;  /* 0x000001a000027945 */ /* 0x000fe80003800200 */
[----:B------:R-:W-:Y:S04]  /*0d90*/  BSSY.RELIABLE B1, `(.L_x_29) ;  /* 0x0000015000017945 */ /* 0x000fe80003800100 */
[----:B------:R-:W-:Y:S05]  /*0da0*/  @P3 BRA `(.L_x_30) ;  /* 0x0000000000203947 */ /* 0x000fea0003800000 */
[----:B---345:R-:W3:Y:S02]  /*0db0*/  LDS R2, [UR9+0x34] ;  /* 0x00003409ff027984 */ /* 0x038ee40008000800 */
[----:B---3--:R-:W-:-:S05]  /*0dc0*/  LOP3.LUT R2, R2, 0x38, RZ, 0xb8, !PT ;  /* 0x0000003802027812 */ /* 0x008fca00078eb8ff */
[----:B------:R3:W-:Y:S01]  /*0dd0*/  STS [UR9+0x34], R2 ;  /* 0x00003402ff007988 */ /* 0x0007e20008000809 */
[----:B------:R-:W-:Y:S05]  /*0de0*/  @P3 BRA `(.L_x_31) ;  /* 0x0000000000203947 */ /* 0x000fea0003800000 */
[----:B---3--:R-:W3:Y:S01]  /*0df0*/  LDS R2, [UR9+0x8] ;  /* 0x00000809ff027984 */ /* 0x008ee20008000800 */
[----:B------:R-:W-:-:S05]  /*0e00*/  IMAD.MOV.U32 R3, RZ, RZ, 0x780 ;  /* 0x00000780ff037424 */ /* 0x000fca00078e00ff */
[----:B---3--:R-:W-:-:S05]  /*0e10*/  LOP3.LUT R2, R2, 0x500, R3, 0xd8, !PT ;  /* 0x0000050002027812 */ /* 0x008fca00078ed803 */
[----:B------:R3:W-:Y:S02]  /*0e20*/  STS [UR9+0x8], R2 ;  /* 0x00000802ff007988 */ /* 0x0007e40008000809 */
.L_x_30:
[----:B------:R-:W-:Y:S05]  /*0e30*/  @P3 BRA `(.L_x_32) ;  /* 0x0000000000283947 */ /* 0x000fea0003800000 */
[----:B---345:R-:W3:Y:S02]  /*0e40*/  LDS R2, [UR9+0x8] ;  /* 0x00000809ff027984 */ /* 0x038ee40008000800 */
[----:B---3--:R-:W-:-:S05]  /*0e50*/  LOP3.LUT R2, R2, 0x1800, RZ, 0xb8, !PT ;  /* 0x0000180002027812 */ /* 0x008fca00078eb8ff */
[----:B------:R4:W-:Y:S02]  /*0e60*/  STS [UR9+0x8], R2 ;  /* 0x00000802ff007988 */ /* 0x0009e40008000809 */
.L_x_31:
[----:B------:R-:W-:Y:S05]  /*0e70*/  @P3 BREAK.RELIABLE B1 ;  /* 0x0000000000013942 */ /* 0x000fea0003800100 */
[----:B------:R-:W-:Y:S05]  /*0e80*/  @P3 BRA `(.L_x_33) ;  /* 0x0000000000243947 */ /* 0x000fea0003800000 */
[----:B---34-:R-:W3:Y:S01]  /*0e90*/  LDS R2, [UR9+0x8] ;  /* 0x00000809ff027984 */ /* 0x018ee20008000800 */
[----:B------:R-:W-:-:S05]  /*0ea0*/  IMAD.MOV.U32 R3, RZ, RZ, 0x6000 ;  /* 0x00006000ff037424 */ /* 0x000fca00078e00ff */
[----:B---3--:R-:W-:-:S04]  /*0eb0*/  LOP3.LUT R2, R2, 0x6000, R3, 0xd8, !PT ;  /* 0x0000600002027812 */ /* 0x008fc800078ed803 */
[----:B------:R-:W-:-:S05]  /*0ec0*/  LOP3.LUT R2, R2, 0x400000, RZ, 0xb8, !PT ;  /* 0x0040000002027812 */ /* 0x000fca00078eb8ff */
[----:B------:R3:W-:Y:S02]  /*0ed0*/  STS [UR9+0x8], R2 ;  /* 0x00000802ff007988 */ /* 0x0007e40008000809 */
.L_x_32:
[----:B------:R-:W-:Y:S05]  /*0ee0*/  BSYNC.RELIABLE B1 ;  /* 0x0000000000017941 */ /* 0x000fea0003800100 */
.L_x_29:
[----:B---345:R-:W3:Y:S02]  /*0ef0*/  @!P3 LDS R2, [UR9+0x8] ;  /* 0x00000809ff02b984 */ /* 0x038ee40008000800 */
[----:B---3--:R-:W-:-:S05]  /*0f00*/  @!P3 LOP3.LUT R2, R2, 0x8000, RZ, 0xb8, !PT ;  /* 0x000080000202b812 */ /* 0x008fca00078eb8ff */
[----:B------:R5:W-:Y:S02]  /*0f10*/  @!P3 STS [UR9+0x8], R2 ;  /* 0x00000802ff00b988 */ /* 0x000be40008000809 */
.L_x_33:
[----:B------:R-:W-:Y:S05]  /*0f20*/  BSYNC.RECONVERGENT B2 ;  /* 0x0000000000027941 */ /* 0x000fea0003800200 */
.L_x_28:
[----:B------:R-:W-:Y:S05]  /*0f30*/  WARPSYNC.ALL ;  /* 0x0000000000007948 */ /* 0x000fea0003800000 */
[----:B------:R-:W-:Y:S01]  /*0f40*/  NOP ;  /* 0x0000000000007918 */ /* 0x000fe20000000000 */
[----:B------:R-:W-:-:S04]  /*0f50*/  UIADD3 UR5, UPT, UPT, UR4, 0x80, URZ ;  /* 0x0000008004057890 */ /* 0x000fc8000fffe0ff */
[----:B------:R-:W-:-:S04]  /*0f60*/  UIADD3 UR44, UP0, UPT, UR5, UR10, URZ ;  /* 0x0000000a052c7290 */ /* 0x000fc8000ff1e0ff */
[----:B------:R-:W-:Y:S01]  /*0f70*/  ULEA.HI.X.SX32 UR45, UR5, UR11, 0x1, UP0 ;  /* 0x0000000b052d7291 */ /* 0x000fe200080f0eff */
[----:B------:R-:W-:Y:S11]  /*0f80*/  @P0 BRA `(.L_x_34) ;  /* 0x0000000000300947 */ /* 0x000ff60003800000 */
[----:B---345:R-:W3:Y:S01]  /*0f90*/  S2R R2, SR_LANEID ;  /* 0x0000000000027919 */ /* 0x038ee20000000000 */
[----:B------:R-:W-:Y:S05]  /*0fa0*/  WARPSYNC.ALL ;  /* 0x0000000000007948 */ /* 0x000fea0003800000 */
[----:B------:R-:W-:Y:S01]  /*0fb0*/  NOP ;  /* 0x0000000000007918 */ /* 0x000fe20000000000 */
[----:B---3--:R-:W-:-:S05]  /*0fc0*/  IMAD.SHL.U32 R6, R2, 0x4, RZ ;  /* 0x0000000402067824 */ /* 0x008fca00078e00ff */
[----:B------:R-:W3:Y:S01]  /*0fd0*/  LDS R7, [R6+UR9] ;  /* 0x0000000906077984 */ /* 0x000ee20008000800 */
[----:B------:R-:W-:-:S05]  /*0fe0*/  IADD3 R2, P1, PT, R6, UR44, RZ ;  /* 0x0000002c06027c10 */ /* 0x000fca000ff3e0ff */
[----:B------:R-:W-:-:S05]  /*0ff0*/  IMAD.X R3, RZ, RZ, UR45, P1 ;  /* 0x0000002dff037e24 */ /* 0x000fca00088e06ff */
[----:B---3--:R3:W4:Y:S01]  /*1000*/  ATOMG.E.EXCH.STRONG.GPU PT, RZ, [R2], R7 ;  /* 0x0000000702ff73a8 */ /* 0x00872200041ee100 */
[----:B------:R-:W-:-:S04]  /*1010*/  DEPBAR {5,4,3,2,1,0} ;  /* 0x0000003f0000791a */ /* 0x000fc80000000000 */
[----:B------:R-:W5:Y:S02]  /*1020*/  CCTL.E.C.LDCU.IV.DEEP [UR44] ;  /* 0x000000002c007540 */ /* 0x000f640009c08000 */
[----:B-----5:R3:W-:Y:S01]  /*1030*/  UTMACCTL.IV [UR44] ;  /* 0x000000002c0079b9 */ /* 0x0207e20008000000 */
[----:B------:R-:W-:Y:S01]  /*1040*/  NOP ;  /* 0x0000000000007918 */ /* 0x000fe20000000000 */
.L_x_34:
[----:B------:R-:W-:Y:S05]  /*1050*/  @P0 BRA `(.L_x_35) ;  /* 0x00000000000c0947 */ /* 0x000fea0003800000 */
[----:B------:R0:W-:Y:S01]  /*1060*/  UTMACMDFLUSH ;  /* 0x00000000000079b7 */ /* 0x0001e20000000000 */
[----:B------:R-:W-:Y:S05]  /*1070*/  @P0 BRA `(.L_x_35) ;  /* 0x0000000000040947 */ /* 0x000fea0003800000 */
[----:B------:R-:W-:-:S04]  /*1080*/  DEPBAR.LE SB0, 0x0 ;  /* 0x000080000000791a */ /* 0x000fc80000000000 */
.L_x_35:
[----:B------:R-:W-:Y:S05]  /*1090*/  WARPSYNC.ALL ;  /* 0x0000000000007948 */ /* 0x000fea0003800000 */
[----:B------:R-:W-:Y:S01]  /*10a0*/  NOP ;  /* 0x0000000000007918 */ /* 0x000fe20000000000 */
[----:B----4-:R-:W-:Y:S06]  /*10b0*/  BAR.SYNC.DEFER_BLOCKING 0x0 ;  /* 0x0000000000007b1d */ /* 0x010fec0000010000 */
[----:B------:R-:W-:Y:S02]  /*10c0*/  BSSY.RECONVERGENT B2, `(.L_x_36) ;  /* 0x000000b000027945 */ /* 0x000fe40003800200 */
[----:B------:R-:W-:Y:S06]  /*10d0*/  BAR.SYNC.DEFER_BLOCKING 0x0 ;  /* 0x0000000000007b1d */ /* 0x000fec0000010000 */
[----:B------:R4:W-:Y:S01]  /*10e0*/  @!P0 STS [R11], RZ ;  /* 0x000000ff0b008388 */ /* 0x0009e20000000800 */
[----:B------:R-:W-:Y:S01]  /*10f0*/  NOP ;  /* 0x0000000000007918 */ /* 0x000fe20000000000 */
[----:B------:R-:W-:Y:S05]  /*1100*/  @P3 BRA `(.L_x_37) ;  /* 0x0000000000183947 */ /* 0x000fea0003800000 */
[----:B---3-5:R-:W3:Y:S01]  /*1110*/  LDS R2, [UR9+0x8] ;  /* 0x00000809ff027984 */ /* 0x028ee20008000800 */
[----:B------:R-:W5:Y:S01]  /*1120*/  LDC.64 R6, c[0x0][0x390] ;  /* 0x0000e400ff067b82 */ /* 0x000f620000000a00 */
[----:B------:R-:W-:Y:S02]  /*1130*/  IMAD.MOV.U32 R3, RZ, RZ, 0x70 ;  /* 0x00000070ff037424 */ /* 0x000fe400078e00ff */
[----:B-----5:R5:W-:Y:S03]  /*1140*/  STS.64 [UR9], R6 ;  /* 0x00000006ff007988 */ /* 0x020be60008000a09 */
[----:B---3--:R-:W-:-:S05]  /*1150*/  LOP3.LUT R2, R2, 0x10, R3, 0xd8, !PT ;  /* 0x0000001002027812 */ /* 0x008fca00078ed803 */
[----:B------:R5:W-:Y:S02]  /*1160*/  STS [UR9+0x8], R2 ;  /* 0x00000802ff007988 */ /* 0x000be40008000809 */
.L_x_37:
[----:B---3--:R-:W-:Y:S05]  /*1170*/  BSYNC.RECONVERGENT B2 ;  /* 0x0000000000027941 */ /* 0x008fea0003800200 */
.L_x_36:
[----:B------:R-:W-:Y:S04]  /*1180*/  BSSY.RECONVERGENT B3, `(.L_x_38) ;  /* 0x0000011000037945 */ /* 0x000fe80003800200 */
[----:B------:R-:W-:Y:S04]  /*1190*/  BSSY.RELIABLE B2, `(.L_x_39) ;  /* 0x000000e000027945 */ /* 0x000fe80003800100 */
[----:B------:R-:W-:Y:S05]  /*11a0*/  @P3 BRA `(.L_x_40) ;  /* 0x0000000000243947 */ /* 0x000fea0003800000 */
[----:B-----5:R-:W3:Y:S01]  /*11b0*/  LDS R2, [UR9+0x34] ;  /* 0x00003409ff027984 */ /* 0x020ee20008000800 */
[----:B------:R-:W-:-:S05]  /*11c0*/  IMAD.MOV.U32 R3, RZ, RZ, 0x3f000000 ;  /* 0x3f000000ff037424 */ /* 0x000fca00078e00ff */
[----:B---3--:R-:W-:-:S05]  /*11d0*/  LOP3.LUT R2, R2, 0xff000000, R3, 0xb8, !PT ;  /* 0xff00000002027812 */ /* 0x008fca00078eb803 */
[----:B------:R3:W-:Y:S01]  /*11e0*/  STS [UR9+0x34], R2 ;  /* 0x00003402ff007988 */ /* 0x0007e20008000809 */
[----:B------:R-:W-:Y:S05]  /*11f0*/  @P3 BRA `(.L_x_41) ;  /* 0x00000000001c3947 */ /* 0x000fea0003800000 */
[----:B---3--:R-:W3:Y:S01]  /*1200*/  LDS R2, [UR9+0x38] ;  /* 0x00003809ff027984 */ /* 0x008ee20008000800 */
[----:B------:R-:W-:-:S05]  /*1210*/  IMAD.MOV.U32 R3, RZ, RZ, 0x7f ;  /* 0x0000007fff037424 */ /* 0x000fca00078e00ff */
[----:B---3--:R-:W-:-:S05]  /*1220*/  LOP3.LUT R2, R2, 0xff, R3, 0xb8, !PT ;  /* 0x000000ff02027812 */ /* 0x008fca00078eb803 */
[----:B------:R3:W-:Y:S02]  /*1230*/  STS [UR9+0x38], R2 ;  /* 0x00003802ff007988 */ /* 0x0007e40008000809 */
.L_x_40:
[----:B------:R-:W-:Y:S05]  /*1240*/  @P3 BREAK.RELIABLE B2 ;  /* 0x0000000000023942 */ /* 0x000fea0003800100 */
[----:B------:R-:W-:Y:S05]  /*1250*/  @P3 BRA `(.L_x_42) ;  /* 0x00000000000c3947 */ /* 0x000fea0003800000 */
[----:B------:R2:W-:Y:S02]  /*1260*/  STS [UR9+0x20], R5 ;  /* 0x00002005ff007988 */ /* 0x0005e40008000809 */
.L_x_41:
[----:B------:R-:W-:Y:S05]  /*1270*/  BSYNC.RELIABLE B2 ;  /* 0x0000000000027941 */ /* 0x000fea0003800100 */
.L_x_39:
[----:B------:R2:W-:Y:S02]  /*1280*/  @!P3 STS [UR9+0x24], R4 ;  /* 0x00002404ff00b988 */ /* 0x0005e40008000809 */
.L_x_42:
[----:B------:R-:W-:Y:S05]  /*1290*/  BSYNC.RECONVERGENT B3 ;  /* 0x0000000000037941 */ /* 0x000fea0003800200 */
.L_x_38:
[----:B------:R-:W-:Y:S05]  /*12a0*/  WARPSYNC.ALL ;  /* 0x0000000000007948 */ /* 0x000fea0003800000 */
[----:B------:R-:W-:Y:S01]  /*12b0*/  NOP ;  /* 0x0000000000007918 */ /* 0x000fe20000000000 */
[----:B------:R-:W-:Y:S04]  /*12c0*/  BSSY.RECONVERGENT B3, `(.L_x_43) ;  /* 0x000000e000037945 */ /* 0x000fe80003800200 */
[----:B------:R-:W-:Y:S05]  /*12d0*/  @P3 BRA `(.L_x_44) ;  /* 0x0000000000303947 */ /* 0x000fea0003800000 */
[----:B------:R-:W2:Y:S02]  /*12e0*/  LDS R3, [UR9+0x34] ;  /* 0x00003409ff037984 */ /* 0x000ea40008000800 */
[----:B--2---:R-:W2:Y:S02]  /*12f0*/  LDC.64 R4, c[0x0][0x3b8] ;  /* 0x0000ee00ff047b82 */ /* 0x004ea40000000a00 */
[----:B---3-5:R-:W3:Y:S01]  /*1300*/  LDS R2, [UR9+0x1c] ;  /* 0x00001c09ff027984 */ /* 0x028ee20008000800 */
[C---:B--2---:R-:W-:Y:S01]  /*1310*/  SHF.L.U64.HI R5, R4.reuse, 0x1, R5 ;  /* 0x0000000104057819 */ /* 0x044fe20000010205 */
[----:B------:R-:W-:-:S03]  /*1320*/  IMAD.SHL.U32 R4, R4, 0x2, RZ ;  /* 0x0000000204047824 */ /* 0x000fc600078e00ff */
[--C-:B------:R-:W-:Y:S02]  /*1330*/  SHF.R.U32.HI R7, RZ, 0x4, R5.reuse ;  /* 0x00000004ff077819 */ /* 0x100fe40000011605 */
[----:B------:R-:W-:-:S05]  /*1340*/  SHF.R.U64 R4, R4, 0x4, R5 ;  /* 0x0000000404047819 */ /* 0x000fca0000001205 */
[----:B------:R2:W-:Y:S01]  /*1350*/  STS [UR9+0xc], R4 ;  /* 0x00000c04ff007988 */ /* 0x0005e20008000809 */
[----:B------:R-:W-:Y:S02]  /*1360*/  LOP3.LUT R3, R3, 0x7, RZ, 0xb8, !PT ;  /* 0x0000000703037812 */ /* 0x000fe400078eb8ff */
[----:B---3--:R-:W-:-:S03]  /*1370*/  LOP3.LUT R2, R2, 0xf, R7, 0xb8, !PT ;  /* 0x0000000f02027812 */ /* 0x008fc600078eb807 */
[----:B------:R2:W-:Y:S04]  /*1380*/  STS [UR9+0x34], R3 ;  /* 0x00003403ff007988 */ /* 0x0005e80008000809 */
[----:B------:R2:W-:Y:S02]  /*1390*/  STS [UR9+0x1c], R2 ;  /* 0x00001c02ff007988 */ /* 0x0005e40008000809 */
.L_x_44:
[----:B------:R-:W-:Y:S05]  /*13a0*/  BSYNC.RECONVERGENT B3 ;  /* 0x0000000000037941 */ /* 0x000fea0003800200 */
.L_x_43:
[----:B------:R-:W-:Y:S04]  /*13b0*/  BSSY.RECONVERGENT B4, `(.L_x_45) ;  /* 0x000001a000047945 */ /* 0x000fe80003800200 */
[----:B------:R-:W-:Y:S04]  /*13c0*/  BSSY.RELIABLE B3, `(.L_x_46) ;  /* 0x0000015000037945 */ /* 0x000fe80003800100 */
[----:B------:R-:W-:Y:S05]  /*13d0*/  @P3 BRA `(.L_x_47) ;  /* 0x0000000000203947 */ /* 0x000fea0003800000 */
[----:B--23-5:R-:W2:Y:S02]  /*13e0*/  LDS R2, [UR9+0x34] ;  /* 0x00003409ff027984 */ /* 0x02cea40008000800 */
[----:B--2---:R-:W-:-:S05]  /*13f0*/  LOP3.LUT R2, R2, 0x38, RZ, 0xb8, !PT ;  /* 0x0000003802027812 */ /* 0x004fca00078eb8ff */
[----:B------:R2:W-:Y:S01]  /*1400*/  STS [UR9+0x34], R2 ;  /* 0x00003402ff007988 */ /* 0x0005e20008000809 */
[----:B------:R-:W-:Y:S05]  /*1410*/  @P3 BRA `(.L_x_48) ;  /* 0x0000000000203947 */ /* 0x000fea0003800000 */
[----:B--2---:R-:W2:Y:S01]  /*1420*/  LDS R2, [UR9+0x8] ;  /* 0x00000809ff027984 */ /* 0x004ea20008000800 */
[----:B------:R-:W-:-:S05]  /*1430*/  IMAD.MOV.U32 R3, RZ, RZ, 0x780 ;  /* 0x00000780ff037424 */ /* 0x000fca00078e00ff */
[----:B--2---:R-:W-:-:S05]  /*1440*/  LOP3.LUT R2, R2, 0x500, R3, 0xd8, !PT ;  /* 0x0000050002027812 */ /* 0x004fca00078ed803 */
[----:B------:R2:W-:Y:S02]  /*1450*/  STS [UR9+0x8], R2 ;  /* 0x00000802ff007988 */ /* 0x0005e40008000809 */
.L_x_47:
[----:B------:R-:W-:Y:S05]  /*1460*/  @P3 BRA `(.L_x_49) ;  /* 0x0000000000283947 */ /* 0x000fea0003800000 */
[----:B--23-5:R-:W2:Y:S02]  /*1470*/  LDS R2, [UR9+0x8] ;  /* 0x00000809ff027984 */ /* 0x02cea40008000800 */
[----:B--2---:R-:W-:-:S05]  /*1480*/  LOP3.LUT R2, R2, 0x1800, RZ, 0xb8, !PT ;  /* 0x0000180002027812 */ /* 0x004fca00078eb8ff */
[----:B------:R3:W-:Y:S02]  /*1490*/  STS [UR9+0x8], R2 ;  /* 0x00000802ff007988 */ /* 0x0007e40008000809 */
.L_x_48:
[----:B------:R-:W-:Y:S05]  /*14a0*/  @P3 BREAK.RELIABLE B3 ;  /* 0x0000000000033942 */ /* 0x000fea0003800100 */
[----:B------:R-:W-:Y:S05]  /*14b0*/  @P3 BRA `(.L_x_50) ;  /* 0x0000000000243947 */ /* 0x000fea0003800000 */
[----:B--23--:R-:W2:Y:S01]  /*14c0*/  LDS R2, [UR9+0x8] ;  /* 0x00000809ff027984 */ /* 0x00cea20008000800 */
[----:B------:R-:W-:-:S05]  /*14d0*/  IMAD.MOV.U32 R3, RZ, RZ, 0x6000 ;  /* 0x00006000ff037424 */ /* 0x000fca00078e00ff */
[----:B--2---:R-:W-:-:S04]  /*14e0*/  LOP3.LUT R2, R2, 0x6000, R3, 0xd8, !PT ;  /* 0x0000600002027812 */ /* 0x004fc800078ed803 */
[----:B------:R-:W-:-:S05]  /*14f0*/  LOP3.LUT R2, R2, 0x400000, RZ, 0xb8, !PT ;  /* 0x0040000002027812 */ /* 0x000fca00078eb8ff */
[----:B------:R2:W-:Y:S02]  /*1500*/  STS [UR9+0x8], R2 ;  /* 0x00000802ff007988 */ /* 0x0005e40008000809 */
.L_x_49:
[----:B------:R-:W-:Y:S05]  /*1510*/  BSYNC.RELIABLE B3 ;  /* 0x0000000000037941 */ /* 0x000fea0003800100 */
.L_x_46:
[----:B--23-5:R-:W2:Y:S02]  /*1520*/  @!P3 LDS R2, [UR9+0x8] ;  /* 0x00000809ff02b984 */ /* 0x02cea40008000800 */
[----:B--2---:R-:W-:-:S05]  /*1530*/  @!P3 LOP3.LUT R2, R2, 0x8000, RZ, 0xb8, !PT ;  /* 0x000080000202b812 */ /* 0x004fca00078eb8ff */
[----:B------:R5:W-:Y:S02]  /*1540*/  @!P3 STS [UR9+0x8], R2 ;  /* 0x00000802ff00b988 */ /* 0x000be40008000809 */
.L_x_50:
[----:B------:R-:W-:Y:S05]  /*1550*/  BSYNC.RECONVERGENT B4 ;  /* 0x0000000000047941 */ /* 0x000fea0003800200 */
.L_x_45:
[----:B------:R-:W-:Y:S05]  /*1560*/  WARPSYNC.ALL ;  /* 0x0000000000007948 */ /* 0x000fea0003800000 */
[----:B------:R-:W-:Y:S01]  /*1570*/  NOP ;  /* 0x0000000000007918 */ /* 0x000fe20000000000 */
[----:B------:R-:W-:-:S04]  /*1580*/  UIADD3 UR4, UPT, UPT, UR4, 0x100, URZ ;  /* 0x0000010004047890 */ /* 0x000fc8000fffe0ff */
[----:B------:R-:W-:-:S04]  /*1590*/  UIADD3 UR10, UP0, UPT, UR4, UR10, URZ ;  /* 0x0000000a040a7290 */ /* 0x000fc8000ff1e0ff */
[----:B------:R-:W-:Y:S01]  /*15a0*/  ULEA.HI.X.SX32 UR11, UR4, UR11, 0x1, UP0 ;  /* 0x0000000b040b7291 */ /* 0x000fe200080f0eff */
[----:B------:R-:W-:Y:S11]  /*15b0*/  @P0 BRA `(.L_x_51) ;  /* 0x0000000000300947 */ /* 0x000ff60003800000 */
[----:B--23-5:R-:W2:Y:S01]  /*15c0*/  S2R R2, SR_LANEID ;  /* 0x0000000000027919 */ /* 0x02cea20000000000 */
[----:B------:R-:W-:Y:S05]  /*15d0*/  WARPSYNC.ALL ;  /* 0x0000000000007948 */ /* 0x000fea0003800000 */
[----:B------:R-:W-:Y:S01]  /*15e0*/  NOP ;  /* 0x0000000000007918 */ /* 0x000fe20000000000 */
[----:B--2---:R-:W-:-:S05]  /*15f0*/  IMAD.SHL.U32 R4, R2, 0x4, RZ ;  /* 0x0000000402047824 */ /* 0x004fca00078e00ff */
[----:B------:R-:W2:Y:S01]  /*1600*/  LDS R5, [R4+UR9] ;  /* 0x0000000904057984 */ /* 0x000ea20008000800 */
[----:B------:R-:W-:-:S05]  /*1610*/  IADD3 R2, P1, PT, R4, UR10, RZ ;  /* 0x0000000a04027c10 */ /* 0x000fca000ff3e0ff */
[----:B------:R-:W-:-:S05]  /*1620*/  IMAD.X R3, RZ, RZ, UR11, P1 ;  /* 0x0000000bff037e24 */ /* 0x000fca00088e06ff */
[----:B--2---:R2:W3:Y:S01]  /*1630*/  ATOMG.E.EXCH.STRONG.GPU PT, RZ, [R2], R5 ;  /* 0x0000000502ff73a8 */ /* 0x0044e200041ee100 */
[----:B------:R-:W-:-:S04]  /*1640*/  DEPBAR {5,4,3,2,1,0} ;  /* 0x0000003f0000791a */ /* 0x000fc80000000000 */
[----:B------:R-:W5:Y:S02]  /*1650*/  CCTL.E.C.LDCU.IV.DEEP [UR10] ;  /* 0x000000000a007540 */ /* 0x000f640009c08000 */
[----:B-----5:R2:W-:Y:S01]  /*1660*/  UTMACCTL.IV [UR10] ;  /* 0x000000000a0079b9 */ /* 0x0205e20008000000 */
[----:B------:R-:W-:Y:S01]  /*1670*/  NOP ;  /* 0x0000000000007918 */ /* 0x000fe20000000000 */
.L_x_51:
[----:B------:R-:W-:Y:S05]  /*1680*/  @P0 BRA `(.L_x_52) ;  /* 0x00000000000c0947 */ /* 0x000fea0003800000 */
[----:B------:R0:W-:Y:S01]  /*1690*/  UTMACMDFLUSH ;  /* 0x00000000000079b7 */ /* 0x0001e20000000000 */
[----:B------:R-:W-:Y:S05]  /*16a0*/  @P0 BRA `(.L_x_52) ;  /* 0x0000000000040947 */ /* 0x000fea0003800000 */
[----:B------:R-:W-:-:S04]  /*16b0*/  DEPBAR.LE SB0, 0x0 ;  /* 0x000080000000791a */ /* 0x000fc80000000000 */
.L_x_52:
[----:B------:R-:W-:Y:S05]  /*16c0*/  WARPSYNC.ALL ;  /* 0x0000000000007948 */ /* 0x000fea0003800000 */
[----:B------:R-:W-:Y:S01]  /*16d0*/  NOP ;  /* 0x0000000000007918 */ /* 0x000fe20000000000 */
[----:B---3--:R-:W-:Y:S01]  /*16e0*/  BAR.SYNC.DEFER_BLOCKING 0x0 ;  /* 0x0000000000007b1d */ /* 0x008fe20000010000 */
[----:B--2--5:R-:W-:Y:S01]  /*16f0*/  SHF.R.U32.HI R2, RZ, 0x5, R0 ;  /* 0x00000005ff027819 */ /* 0x024fe20000011600 */
[----:B------:R-:W-:-:S03]  /*1700*/  USHF.L.U32 UR13, UR15, 0x7, URZ ;  /* 0x000000070f0d7899 */ /* 0x000fc600080006ff */
[----:B------:R-:W-:Y:S01]  /*1710*/  R2UR UR12, R2 ;  /* 0x00000000020c72ca */ /* 0x000fe200000e0000 */
[----:B------:R-:W-:Y:S01]  /*1720*/  VOTEU.ALL UP0, P3 ;  /* 0x0000000000ff7886 */ /* 0x000fe20001800000 */
[----:B------:R-:W-:Y:S01]  /*1730*/  UMOV UR4, 0x1 ;  /* 0x0000000100047882 */ /* 0x000fe20000000000 */
[----:B------:R-:W-:Y:S01]  /*1740*/  VOTEU.ALL UP1, P3 ;  /* 0x0000000000ff7886 */ /* 0x000fe20001820000 */
[----:B------:R-:W-:Y:S02]  /*1750*/  BSSY.RECONVERGENT B4, `(.L_x_53) ;  /* 0x0000018000047945 */ /* 0x000fe40003800200 */
[----:B------:R-:W-:-:S04]  /*1760*/  @!UP0 UIADD3 UR18, UPT, UPT, -UR4, 0x100000, URZ ;  /* 0x0010000004128890 */ /* 0x000fc8000fffe1ff */
[----:B------:R-:W-:Y:S02]  /*1770*/  @!UP0 USHF.L.U32 UR19, UR18, 0xb, URZ ;  /* 0x0000000b12138899 */ /* 0x000fe400080006ff */
[----:B------:R-:W-:Y:S02]  /*1780*/  @!UP0 USHF.L.U32 UR18, UR18, 0x1, URZ ;  /* 0x0000000112128899 */ /* 0x000fe400080006ff */
[----:B------:R-:W-:-:S04]  /*1790*/  @!UP0 UIADD3 UR4, UPT, UPT, -UR4, 0x100000, URZ ;  /* 0x0010000004048890 */ /* 0x000fc8000fffe1ff */
[----:B------:R-:W-:Y:S02]  /*17a0*/  @!UP0 USHF.L.U32 UR5, UR4, 0xb, URZ ;  /* 0x0000000b04058899 */ /* 0x000fe400080006ff */
[----:B------:R-:W-:Y:S01]  /*17b0*/  @!UP0 USHF.L.U32 UR4, UR4, 0x1, URZ ;  /* 0x0000000104048899 */ /* 0x000fe200080006ff */
[----:B------:R-:W-:Y:S01]  /*17c0*/  VOTEU.ALL UP0, P3 ;  /* 0x0000000000ff7886 */ /* 0x000fe20001800000 */
[----:B------:R-:W2:Y:S04]  /*17d0*/  FENCE.VIEW.ASYNC.S ;  /* 0x00000000000073c6 */ /* 0x000ea80000000000 */
[----:B--2---:R2:W3:Y:S06]  /*17e0*/  @!UP0 SYNCS.EXCH.64 URZ, [UR9+0x40000], UR18 ;  /* 0x0400001209ff85b2 */ /* 0x0044ec0008000100 */
[----:B------:R2:W3:Y:S02]  /*17f0*/  @!UP1 SYNCS.EXCH.64 URZ, [UR9+0x40020], UR4 ;  /* 0x0400200409ff95b2 */ /* 0x0004e40008000100 */
[----:B---3--:R-:W-:Y:S06]  /*1800*/  BAR.SYNC.DEFER_BLOCKING 0x0 ;  /* 0x0000000000007b1d */ /* 0x008fec0000010000 */
[----:B------:R-:W-:Y:S05]  /*1810*/  @P3 BRA `(.L_x_54) ;  /* 0x00000000002c3947 */ /* 0x000fea0003800000 */
[----:B--2---:R-:W-:Y:S02]  /*1820*/  UMOV UR4, 0x1 ;  /* 0x0000000100047882 */ /* 0x004fe40000000000 */
[----:B------:R-:W-:-:S04]  /*1830*/  UIADD3 UR18, UPT, UPT, -UR4, 0x100000, URZ ;  /* 0x0010000004127890 */ /* 0x000fc8000fffe1ff */
[----:B------:R-:W-:Y:S02]  /*1840*/  USHF.L.U32 UR19, UR18, 0xb, URZ ;  /* 0x0000000b12137899 */ /* 0x000fe400080006ff */
[----:B------:R-:W-:Y:S02]  /*1850*/  USHF.L.U32 UR18, UR18, 0x1, URZ ;  /* 0x0000000112127899 */ /* 0x000fe400080006ff */
[----:B------:R-:W-:-:S04]  /*1860*/  UIADD3 UR4, UPT, UPT, -UR4, 0x100000, URZ ;  /* 0x0010000004047890 */ /* 0x000fc8000fffe1ff */
[----:B------:R-:W-:Y:S02]  /*1870*/  USHF.L.U32 UR5, UR4, 0xb, URZ ;  /* 0x0000000b04057899 */ /* 0x000fe400080006ff */
[----:B------:R-:W-:Y:S01]  /*1880*/  USHF.L.U32 UR4, UR4, 0x1, URZ ;  /* 0x0000000104047899 */ /* 0x000fe200080006ff */
[----:B------:R-:W2:Y:S03]  /*1890*/  FENCE.VIEW.ASYNC.S ;  /* 0x00000000000073c6 */ /* 0x000ea60000000000 */
[----:B--2---:R3:W5:Y:S08]  /*18a0*/  SYNCS.EXCH.64 URZ, [UR9+0x40008], UR18 ;  /* 0x0400081209ff75b2 */ /* 0x0047700008000100 */
[----:B------:R3:W2:Y:S02]  /*18b0*/  SYNCS.EXCH.64 URZ, [UR9+0x40028], UR4 ;  /* 0x0400280409ff75b2 */ /* 0x0006a40008000100 */
[----:B---3--:R-:W-:Y:S01]  /*18c0*/  NOP ;  /* 0x0000000000007918 */ /* 0x008fe20000000000 */
.L_x_54:
[----:B--2---:R-:W-:Y:S05]  /*18d0*/  BSYNC.RECONVERGENT B4 ;  /* 0x0000000000047941 */ /* 0x004fea0003800200 */
.L_x_53:
[----:B-----5:R-:W-:Y:S06]  /*18e0*/  BAR.SYNC.DEFER_BLOCKING 0x0 ;  /* 0x0000000000007b1d */ /* 0x020fec0000010000 */
[----:B------:R-:W-:Y:S04]  /*18f0*/  BSSY.RECONVERGENT B4, `(.L_x_55) ;  /* 0x000000d000047945 */ /* 0x000fe80003800200 */
[----:B------:R-:W-:Y:S05]  /*1900*/  @P3 BRA `(.L_x_56) ;  /* 0x00000000002c3947 */ /* 0x000fea0003800000 */
[----:B------:R-:W-:Y:S02]  /*1910*/  UMOV UR4, 0x1 ;  /* 0x0000000100047882 */ /* 0x000fe40000000000 */
[----:B------:R-:W-:-:S04]  /*1920*/  UIADD3 UR18, UPT, UPT, -UR4, 0x100000, URZ ;  /* 0x0010000004127890 */ /* 0x000fc8000fffe1ff */
[----:B------:R-:W-:Y:S02]  /*1930*/  USHF.L.U32 UR19, UR18, 0xb, URZ ;  /* 0x0000000b12137899 */ /* 0x000fe400080006ff */
[----:B------:R-:W-:Y:S02]  /*1940*/  USHF.L.U32 UR18, UR18, 0x1, URZ ;  /* 0x0000000112127899 */ /* 0x000fe400080006ff */
[----:B------:R-:W-:-:S04]  /*1950*/  UIADD3 UR4, UPT, UPT, -UR4, 0x100000, URZ ;  /* 0x0010000004047890 */ /* 0x000fc8000fffe1ff */
[----:B------:R-:W-:Y:S02]  /*1960*/  USHF.L.U32 UR5, UR4, 0xb, URZ ;  /* 0x0000000b04057899 */ /* 0x000fe400080006ff */
[----:B------:R-:W-:Y:S01]  /*1970*/  USHF.L.U32 UR4, UR4, 0x1, URZ ;  /* 0x0000000104047899 */ /* 0x000fe200080006ff */
[----:B------:R-:W2:Y:S03]  /*1980*/  FENCE.VIEW.ASYNC.S ;  /* 0x00000000000073c6 */ /* 0x000ea60000000000 */
[----:B--2---:R2:W3:Y:S08]  /*1990*/  SYNCS.EXCH.64 URZ, [UR9+0x40010], UR18 ;  /* 0x0400101209ff75b2 */ /* 0x0044f00008000100 */
[----:B------:R2:W5:Y:S01]  /*19a0*/  SYNCS.EXCH.64 URZ, [UR9+0x40030], UR4 ;  /* 0x0400300409ff75b2 */ /* 0x0005620008000100 */
[----:B------:R-:W-:Y:S01]  /*19b0*/  NOP ;  /* 0x0000000000007918 */ /* 0x000fe20000000000 */
.L_x_56:
[----:B--2---:R-:W-:Y:S05]  /*19c0*/  BSYNC.RECONVERGENT B4 ;  /* 0x0000000000047941 */ /* 0x004fea0003800200 */
.L_x_55:
[----:B---3-5:R-:W-:Y:S01]  /*19d0*/  BAR.SYNC.DEFER_BLOCKING 0x0 ;  /* 0x0000000000007b1d */ /* 0x028fe20000010000 */
[----:B------:R-:W-:Y:S01]  /*19e0*/  UIADD3 UR14, UPT, UPT, UR9, 0x40020, URZ ;  /* 0x00040020090e7890 */ /* 0x000fe2000fffe0ff */
[----:B------:R-:W-:Y:S01]  /*19f0*/  ISETP.GE.AND P0, PT, R10, 0x1, PT ;  /* 0x000000010a00780c */ /* 0x000fe20003f06270 */
[----:B------:R-:W-:-:S03]  /*1a00*/  USHF.L.U32 UR27, UR16, 0x7, URZ ;  /* 0x00000007101b7899 */ /* 0x000fc600080006ff */
        /* <DEDUP_REMOVED lines=13> */
.L_x_58:
[----:B--2---:R-:W-:Y:S05]  /*1ae0*/  BSYNC.RECONVERGENT B4 ;  /* 0x0000000000047941 */ /* 0x004fea0003800200 */
.L_x_57:
[----:B------:R-:W-:Y:S05]  /*1af0*/  @!P0 BRA `(.L_x_59) ;  /* 0x0000000c00508947 */ /* 0x000fea0003800000 */
[----:B---3-5:R-:W-:Y:S01]  /*1b00*/  BAR.SYNC.DEFER_BLOCKING 0x0 ;  /* 0x0000000000007b1d */ /* 0x028fe20000010000 */
[----:B------:R-:W-:Y:S01]  /*1b10*/  @!P3 IMAD.MOV.U32 R2, RZ, RZ, 0x10000 ;  /* 0x00010000ff02b424 */ /* 0x000fe200078e00ff */
[----:B------:R-:W-:Y:S01]  /*1b20*/  ELECT P1, URZ, PT ;  /* 0x0000000000ff782f */ /* 0x000fe20003820000 */
[----:B------:R-:W-:-:S03]  /*1b30*/  ULOP3.LUT UR4, UR12, 0x1, URZ, 0xc0, !UPT ;  /* 0x000000010c047892 */ /* 0x000fc6000f8ec0ff */
[C---:B------:R-:W-:Y:S02]  /*1b40*/  ISETP.LT.U32.AND P1, PT, R68.reuse, 0x40, P1 ;  /* 0x000000404400780c */ /* 0x040fe40000f21070 */
[----:B------:R-:W-:Y:S01]  /*1b50*/  ELECT P0, URZ, PT ;  /* 0x0000000000ff782f */ /* 0x000fe20003800000 */
[----:B------:R-:W-:Y:S02]  /*1b60*/  USHF.L.U32 UR26, UR4, 0x6, URZ ;  /* 0x00000006041a7899 */ /* 0x000fe400080006ff */
[----:B------:R-:W-:Y:S01]  /*1b70*/  ULEA UR24, UR4, UR9, 0xe ;  /* 0x0000000904187291 */ /* 0x000fe2000f8e70ff */
[----:B------:R-:W-:Y:S01]  /*1b80*/  ISETP.LT.U32.AND P0, PT, R68, 0x40, P0 ;  /* 0x000000404400780c */ /* 0x000fe20000701070 */
[----:B------:R-:W-:-:S06]  /*1b90*/  ULEA UR18, UR15, UR26, 0x7 ;  /* 0x0000001a0f127291 */ /* 0x000fcc000f8e38ff */
[----:B------:R-:W-:Y:S01]  /*1ba0*/  VOTEU.ANY UP0, P1 ;  /* 0x0000000000ff7886 */ /* 0x000fe20000800100 */
[----:B------:R2:W-:Y:S01]  /*1bb0*/  @!P3 SYNCS.ARRIVE.TRANS64 RZ, [UR9+0x40000], R2 ;  /* 0x04000002ffffb9a7 */ /* 0x0005e20008000009 */
[----:B------:R3:W-:Y:S06]  /*1bc0*/  MEMBAR.ALL.CTA ;  /* 0x0000000000007992 */ /* 0x0007ec0000008000 */
[----:B---3--:R-:W3:Y:S01]  /*1bd0*/  FENCE.VIEW.ASYNC.S ;  /* 0x00000000000073c6 */ /* 0x008ee20000000000 */
[----:B------:R-:W-:Y:S01]  /*1be0*/  @UP0 UIADD3 UR25, UPT, UPT, UR9, 0x40000, URZ ;  /* 0x0004000009190890 */ /* 0x000fe2000fffe0ff */
[----:B---3--:R-:W-:Y:S01]  /*1bf0*/  VOTEU.ANY UP0, P1 ;  /* 0x0000000000ff7886 */ /* 0x008fe20000800100 */
[----:B------:R-:W-:Y:S01]  /*1c00*/  VOTEU.ANY UP1, P0 ;  /* 0x0000000000ff7886 */ /* 0x000fe20000020100 */
[----:B------:R-:W-:-:S04]  /*1c10*/  VOTEU.ANY UP2, P0 ;  /* 0x0000000000ff7886 */ /* 0x000fc80000040100 */
[----:B------:R-:W-:Y:S02]  /*1c20*/  @UP1 UIADD3 UR17, UPT, UPT, UR9, 0x40000, URZ ;  /* 0x0004000009111890 */ /* 0x000fe4000fffe0ff */
[----:B------:R-:W-:Y:S01]  /*1c30*/  @UP1 UIADD3 UR16, UPT, UPT, UR24, 0x20000, URZ ;  /* 0x0002000018101890 */ /* 0x000fe2000fffe0ff */
[----:B------:R-:W-:Y:S01]  /*1c40*/  @UP1 UMOV UR19, URZ ;  /* 0x000000ff00131c82 */ /* 0x000fe20008000000 */
[----:B------:R-:W-:Y:S06]  /*1c50*/  BAR.SYNC.DEFER_BLOCKING 0x0 ;  /* 0x0000000000007b1d */ /* 0x000fec0000010000 */
[----:B------:R2:W-:Y:S01]  /*1c60*/  @UP0 UTMALDG.2D [UR24], [UR6] ;  /* 0x00000018060005b4 */ /* 0x0005e20008008000 */
[----:B------:R-:W-:Y:S01]  /*1c70*/  UISETP.NE.U32.AND UP0, UPT, UR12, URZ, UPT ;  /* 0x000000ff0c00728c */ /* 0x000fe2000bf05070 */
[----:B------:R-:W-:Y:S06]  /*1c80*/  BAR.SYNC.DEFER_BLOCKING 0x0 ;  /* 0x0000000000007b1d */ /* 0x000fec0000010000 */
[----:B------:R2:W-:Y:S02]  /*1c90*/  @UP2 UTMALDG.2D [UR16], [UR44] ;  /* 0x000000102c0025b4 */ /* 0x0005e40008008000 */
[----:B------:R-:W-:Y:S06]  /*1ca0*/  BAR.SYNC.DEFER_BLOCKING 0x0 ;  /* 0x0000000000007b1d */ /* 0x000fec0000010000 */
[----:B------:R-:W3:Y:S02]  /*1cb0*/  SYNCS.PHASECHK.TRANS64.TRYWAIT P0, [UR9+0x40000], RZ ;  /* 0x040000ffff0075a7 */ /* 0x000ee40008001109 */
[----:B--23--:R-:W-:Y:S05]  /*1cc0*/  @!P0 BRA `(.L_x_60) ;  /* 0x0000001400108947 */ /* 0x00cfea0003800000 */
.L_x_78:
[----:B------:R-:W-:Y:S05]  /*1cd0*/  BRA.U UP0, `(.L_x_61) ;  /* 0x0000000100cc7547 */ /* 0x000fea000b800000 */
[----:B------:R-:W-:Y:S02]  /*1ce0*/  USHF.R.U32.HI UR16, URZ, 0x4, UR9 ;  /* 0x00000004ff107899 */ /* 0x000fe40008011609 */
[----:B------:R-:W-:Y:S02]  /*1cf0*/  UIADD3 UR15, UPT, UPT, UR9, 0x20000, URZ ;  /* 0x00020000090f7890 */ /* 0x000fe4000fffe0ff */
[----:B------:R-:W-:Y:S02]  /*1d00*/  USGXT.U32 UR16, UR16, 0xe ;  /* 0x0000000e1010789a */ /* 0x000fe40008000000 */
[----:B------:R-:W-:Y:S02]  /*1d10*/  USHF.R.U32.HI UR15, URZ, 0x4, UR15 ;  /* 0x00000004ff0f7899 */ /* 0x000fe4000801160f */
[----:B------:R-:W-:Y:S02]  /*1d20*/  UIADD3 UR24, UP0, UPT, UR16, 0x2, URZ ;  /* 0x0000000210187890 */ /* 0x000fe4000ff1e0ff */
[----:B------:R-:W-:Y:S01]  /*1d30*/  USGXT.U32 UR15, UR15, 0xe ;  /* 0x0000000e0f0f789a */ /* 0x000fe20008000000 */
[----:B------:R-:W-:Y:S01]  /*1d40*/  UMOV UR4, URZ ;  /* 0x000000ff00047c82 */ /* 0x000fe20008000000 */
[----:B------:R-:W-:Y:S01]  /*1d50*/  UMOV UR5, URZ ;  /* 0x000000ff00057c82 */ /* 0x000fe20008000000 */
[----:B------:R-:W-:-:S02]  /*1d60*/  UIADD3.X UR25, UPT, UPT, UR4, 0x40004040, URZ, UP0, !UPT ;  /* 0x4000404004197890 */ /* 0x000fc400087fe4ff */
[----:B------:R-:W-:Y:S02]  /*1d70*/  UIADD3 UR56, UP0, UPT, UR15, 0x4000080, URZ ;  /* 0x040000800f387890 */ /* 0x000fe4000ff1e0ff */
[----:B------:R-:W-:Y:S02]  /*1d80*/  ULOP3.LUT UR4, UR15, 0x4000000, URZ, 0xfc, !UPT ;  /* 0x040000000f047892 */ /* 0x000fe4000f8efcff */
[----:B------:R-:W-:Y:S02]  /*1d90*/  UIADD3.X UR57, UPT, UPT, UR5, 0x40004040, URZ, UP0, !UPT ;  /* 0x4000404005397890 */ /* 0x000fe400087fe4ff */
[----:B------:R-:W-:Y:S02]  /*1da0*/  UIADD3.64 UR30, UPT, UPT, UR24, 0x2, URZ ;  /* 0x00000002181e7897 */ /* 0x000fe4000fffe0ff */
[----:B------:R-:W-:Y:S02]  /*1db0*/  UIADD3.64 UR32, UPT, UPT, UR56, 0x80, URZ ;  /* 0x0000008038207897 */ /* 0x000fe4000fffe0ff */
[----:B------:R-:W-:-:S02]  /*1dc0*/  UIADD3.64 UR34, UPT, UPT, UR24, 0x4, URZ ;  /* 0x0000000418227897 */ /* 0x000fc4000fffe0ff */
[----:B------:R-:W-:Y:S02]  /*1dd0*/  UIADD3.64 UR36, UPT, UPT, UR56, 0x100, URZ ;  /* 0x0000010038247897 */ /* 0x000fe4000fffe0ff */
[----:B------:R-:W-:Y:S02]  /*1de0*/  UIADD3.64 UR38, UPT, UPT, UR24, 0x3fe, URZ ;  /* 0x000003fe18267897 */ /* 0x000fe4000fffe0ff */
[----:B------:R-:W-:Y:S02]  /*1df0*/  UIADD3.64 UR40, UPT, UPT, UR56, 0x180, URZ ;  /* 0x0000018038287897 */ /* 0x000fe4000fffe0ff */
[----:B------:R-:W-:Y:S02]  /*1e00*/  UIADD3.64 UR42, UPT, UPT, UR24, 0x400, URZ ;  /* 0x00000400182a7897 */ /* 0x000fe4000fffe0ff */
[----:B------:R-:W-:Y:S02]  /*1e10*/  UIADD3.64 UR46, UPT, UPT, UR56, 0x200, URZ ;  /* 0x00000200382e7897 */ /* 0x000fe4000fffe0ff */
[----:B------:R-:W-:-:S02]  /*1e20*/  UIADD3.64 UR48, UPT, UPT, UR24, 0x402, URZ ;  /* 0x0000040218307897 */ /* 0x000fc4000fffe0ff */
[----:B------:R-:W-:Y:S01]  /*1e30*/  UIADD3.64 UR50, UPT, UPT, UR56, 0x280, URZ ;  /* 0x0000028038327897 */ /* 0x000fe2000fffe0ff */
[----:B------:R-:W-:Y:S01]  /*1e40*/  UMOV UR20, 0x0 ;  /* 0x0000000000147882 */ /* 0x000fe20000000000 */
[----:B------:R-:W-:Y:S01]  /*1e50*/  UMOV UR21, 0x8210490 ;  /* 0x0821049000157882 */ /* 0x000fe20000000000 */
[----:B------:R-:W-:Y:S01]  /*1e60*/  UIADD3.64 UR52, UPT, UPT, UR24, 0x404, URZ ;  /* 0x0000040418347897 */ /* 0x000fe2000fffe0ff */
[----:B------:R-:W-:Y:S01]  /*1e70*/  UMOV UR17, 0x40004040 ;  /* 0x4000404000117882 */ /* 0x000fe20000000000 */
[----:B------:R-:W-:Y:S01]  /*1e80*/  UIADD3.64 UR54, UPT, UPT, UR56, 0x300, URZ ;  /* 0x0000030038367897 */ /* 0x000fe2000fffe0ff */
[----:B------:R-:W-:Y:S01]  /*1e90*/  UMOV UR5, 0x40004040 ;  /* 0x4000404000057882 */ /* 0x000fe20000000000 */
[----:B------:R-:W-:Y:S01]  /*1ea0*/  UMOV UR18, 0x0 ;  /* 0x0000000000127882 */ /* 0x000fe20000000000 */
[----:B------:R-:W-:Y:S01]  /*1eb0*/  UMOV UR19, 0x8210490 ;  /* 0x0821049000137882 */ /* 0x000fe20000000000 */
[----:B------:R-:W-:Y:S01]  /*1ec0*/  UMOV UR22, 0x0 ;  /* 0x0000000000167882 */ /* 0x000fe20000000000 */
[----:B------:R-:W-:Y:S01]  /*1ed0*/  UMOV UR23, 0x8210490 ;  /* 0x0821049000177882 */ /* 0x000fe20000000000 */
[----:B------:R2:W-:Y:S01]  /*1ee0*/  UTCHMMA gdesc[UR16], gdesc[UR4], tmem[UR8], tmem[UR20], idesc[UR21], !UPT ;  /* 0x00ff1404100075ea */ /* 0x0005e2000f800008 */
[----:B------:R-:W-:Y:S01]  /*1ef0*/  UMOV UR28, 0x0 ;  /* 0x00000000001c7882 */ /* 0x000fe20000000000 */
[----:B------:R-:W-:Y:S01]  /*1f00*/  UMOV UR29, 0x8210490 ;  /* 0x08210490001d7882 */ /* 0x000fe20000000000 */
[----:B------:R2:W-:Y:S01]  /*1f10*/  UTCHMMA gdesc[UR24], gdesc[UR56], tmem[UR8], tmem[UR18], idesc[UR19], UPT ;  /* 0x00ff1238180075ea */ /* 0x0005e2000b800008 */
        /* <DEDUP_REMOVED lines=12> */
[----:B------:R2:W-:Y:S01]  /*1fe0*/  UTCHMMA gdesc[UR48], gdesc[UR50], tmem[UR8], tmem[UR62], idesc[UR63], UPT ;  /* 0x00ff3e32300075ea */ /* 0x0005e2000b800008 */
[----:B------:R2:W-:Y:S01]  /*1ff0*/  UTCHMMA gdesc[UR52], gdesc[UR54], tmem[UR8], tmem[UR64], idesc[UR65], UPT ;  /* 0x00ff4036340075ea */ /* 0x0005e2000b800008 */
[----:B------:R-:W-:Y:S01]  /*2000*/  NOP ;  /* 0x0000000000007918 */ /* 0x000fe20000000000 */
.L_x_61:
[----:B------:R-:W-:Y:S01]  /*2010*/  ELECT P0, URZ, PT ;  /* 0x0000000000ff782f */ /* 0x000fe20003800000 */
[----:B--2---:R-:W-:Y:S01]  /*2020*/  UMOV UR4, UR14 ;  /* 0x0000000e00047c82 */ /* 0x004fe20008000000 */
[----:B------:R-:W-:Y:S02]  /*2030*/  UMOV UR5, URZ ;  /* 0x000000ff00057c82 */ /* 0x000fe40008000000 */
[----:B------:R-:W-:-:S13]  /*2040*/  ISETP.LT.U32.AND P0, PT, R68, 0x20, P0 ;  /* 0x000000204400780c */ /* 0x000fda0000701070 */
[----:B------:R-:W-:Y:S01]  /*2050*/  VOTEU.ANY UP0, P0 ;  /* 0x0000000000ff7886 */ /* 0x000fe20000000100 */
[----:B------:R-:W-:Y:S01]  /*2060*/  VOTEU.ANY UP1, P0 ;  /* 0x0000000000ff7886 */ /* 0x000fe20000020100 */
[----:B------:R-:W-:-:S03]  /*2070*/  ISETP.GE.U32.AND P0, PT, R10, 0x81, PT ;  /* 0x000000810a00780c */ /* 0x000fc60003f06070 */
[----:B------:R-:W-:Y:S02]  /*2080*/  @UP0 UMOV UR4, UR4 ;  /* 0x0000000400040c82 */ /* 0x000fe40008000000 */
[----:B------:R2:W-:Y:S01]  /*2090*/  @UP1 UTCBAR [UR4], URZ ;  /* 0x000000ff040013e9 */ /* 0x0005e200080000ff */
[----:B------:R-:W-:Y:S06]  /*20a0*/  BAR.SYNC.DEFER_BLOCKING 0x0 ;  /* 0x0000000000007b1d */ /* 0x000fec0000010000 */
[----:B------:R-:W3:Y:S02]  /*20b0*/  SYNCS.PHASECHK.TRANS64.TRYWAIT P1, [UR9+0x40020], RZ ;  /* 0x040020ffff0075a7 */ /* 0x000ee40008021109 */
[----:B--23--:R-:W-:Y:S05]  /*20c0*/  @!P1 BRA `(.L_x_62) ;  /* 0x00000010001c9947 */ /* 0x00cfea0003800000 */
.L_x_79:
[----:B------:R-:W-:Y:S01]  /*20d0*/  IMAD.MOV.U32 R2, RZ, RZ, RZ ;  /* 0x000000ffff027224 */ /* 0x000fe200078e00ff */
[----:B------:R-:W-:Y:S06]  /*20e0*/  @!P0 BRA `(.L_x_59) ;  /* 0x0000000400d48947 */ /* 0x000fec0003800000 */
[----:B------:R-:W2:Y:S01]  /*20f0*/  LDCU UR21, c[0x0][0x3a0] ;  /* 0x00007400ff1577ac */ /* 0x000ea20008000800 */
[----:B------:R-:W-:Y:S01]  /*2100*/  UMOV UR20, 0x1 ;  /* 0x0000000100147882 */ /* 0x000fe20000000000 */
[----:B------:R-:W-:-:S05]  /*2110*/  UMOV UR31, 0x80 ;  /* 0x00000080001f7882 */ /* 0x000fca0000000000 */
.L_x_66:
[----:B------:R-:W-:Y:S01]  /*2120*/  BAR.SYNC.DEFER_BLOCKING 0x0 ;  /* 0x0000000000007b1d */ /* 0x000fe20000010000 */
[----:B------:R-:W-:Y:S01]  /*2130*/  ULEA UR50, UR20, UR9, 0x3 ;  /* 0x0000000914327291 */ /* 0x000fe2000f8e18ff */
[----:B------:R-:W-:Y:S01]  /*2140*/  @!P3 IMAD.MOV.U32 R3, RZ, RZ, 0x10000 ;  /* 0x00010000ff03b424 */ /* 0x000fe200078e00ff */
[----:B------:R-:W-:Y:S01]  /*2150*/  ELECT P1, URZ, PT ;  /* 0x0000000000ff782f */ /* 0x000fe20003820000 */
[----:B------:R-:W-:-:S03]  /*2160*/  ULEA UR4, UR20, UR9, 0xf ;  /* 0x0000000914047291 */ /* 0x000fc6000f8e78ff */
[----:B------:R-:W-:Y:S01]  /*2170*/  ISETP.LT.U32.AND P1, PT, R68, 0x40, P1 ;  /* 0x000000404400780c */ /* 0x000fe20000f21070 */
[----:B------:R-:W-:Y:S01]  /*2180*/  ULOP3.LUT UR30, UR12, 0x1, URZ, 0xc0, !UPT ;  /* 0x000000010c1e7892 */ /* 0x000fe2000f8ec0ff */
[----:B------:R-:W-:-:S03]  /*2190*/  ELECT P0, URZ, PT ;  /* 0x0000000000ff782f */ /* 0x000fc60003800000 */
[----:B------:R-:W-:Y:S02]  /*21a0*/  ULEA UR24, UR30, UR4, 0xe ;  /* 0x000000041e187291 */ /* 0x000fe4000f8e70ff */
[----:B------:R-:W-:Y:S01]  /*21b0*/  ULEA UR26, UR30, UR31, 0x6 ;  /* 0x0000001f1e1a7291 */ /* 0x000fe2000f8e30ff */
[----:B------:R-:W-:Y:S01]  /*21c0*/  ISETP.LT.U32.AND P0, PT, R68, 0x40, P0 ;  /* 0x000000404400780c */ /* 0x000fe20000701070 */
[----:B------:R-:W-:-:S04]  /*21d0*/  ULEA UR30, UR30, UR13, 0x6 ;  /* 0x0000000d1e1e7291 */ /* 0x000fc8000f8e30ff */
[----:B------:R-:W-:Y:S01]  /*21e0*/  VOTEU.ANY UP0, P1 ;  /* 0x0000000000ff7886 */ /* 0x000fe20000800100 */
[----:B------:R3:W-:Y:S01]  /*21f0*/  @!P3 SYNCS.ARRIVE.TRANS64 RZ, [UR50+0x40000], R3 ;  /* 0x04000003ffffb9a7 */ /* 0x0007e20008000032 */
[----:B------:R5:W-:Y:S06]  /*2200*/  MEMBAR.ALL.CTA ;  /* 0x0000000000007992 */ /* 0x000bec0000008000 */
[----:B-----5:R-:W5:Y:S01]  /*2210*/  FENCE.VIEW.ASYNC.S ;  /* 0x00000000000073c6 */ /* 0x020f620000000000 */
[----:B------:R-:W-:Y:S01]  /*2220*/  @UP0 UIADD3 UR25, UPT, UPT, UR50, 0x40000, URZ ;  /* 0x0004000032190890 */ /* 0x000fe2000fffe0ff */
[----:B-----5:R-:W-:Y:S01]  /*2230*/  VOTEU.ANY UP0, P1 ;  /* 0x0000000000ff7886 */ /* 0x020fe20000800100 */
[----:B------:R-:W-:Y:S01]  /*2240*/  VOTEU.ANY UP1, P0 ;  /* 0x0000000000ff7886 */ /* 0x000fe20000020100 */
[----:B---3--:R-:W-:-:S04]  /*2250*/  IMAD.U32 R3, R2, -0x80000000, RZ ;  /* 0x8000000002037824 */ /* 0x008fc800078e00ff */
[----:B------:R-:W-:Y:S02]  /*2260*/  @UP1 UIADD3 UR28, UPT, UPT, UR24, 0x20000, URZ ;  /* 0x00020000181c1890 */ /* 0x000fe4000fffe0ff */
[----:B------:R-:W-:Y:S01]  /*2270*/  @UP1 UIADD3 UR29, UPT, UPT, UR50, 0x40000, URZ ;  /* 0x00040000321d1890 */ /* 0x000fe2000fffe0ff */
[----:B------:R-:W-:Y:S01]  /*2280*/  VOTEU.ANY UP1, P0 ;  /* 0x0000000000ff7886 */ /* 0x000fe20000020100 */
[----:B------:R-:W-:Y:S06]  /*2290*/  BAR.SYNC.DEFER_BLOCKING 0x0 ;  /* 0x0000000000007b1d */ /* 0x000fec0000010000 */
[----:B------:R3:W-:Y:S01]  /*22a0*/  @UP0 UTMALDG.2D [UR24], [UR6] ;  /* 0x00000018060005b4 */ /* 0x0007e20008008000 */
[----:B------:R-:W-:Y:S01]  /*22b0*/  UISETP.NE.U32.AND UP0, UPT, UR12, URZ, UPT ;  /* 0x000000ff0c00728c */ /* 0x000fe2000bf05070 */
[----:B------:R-:W-:Y:S06]  /*22c0*/  BAR.SYNC.DEFER_BLOCKING 0x0 ;  /* 0x0000000000007b1d */ /* 0x000fec0000010000 */
[----:B------:R3:W-:Y:S02]  /*22d0*/  @UP1 UTMALDG.2D [UR28], [UR44] ;  /* 0x0000001c2c0015b4 */ /* 0x0007e40008008000 */
[----:B------:R-:W-:Y:S06]  /*22e0*/  BAR.SYNC.DEFER_BLOCKING 0x0 ;  /* 0x0000000000007b1d */ /* 0x000fec0000010000 */
[----:B------:R-:W5:Y:S02]  /*22f0*/  SYNCS.PHASECHK.TRANS64.TRYWAIT P0, [UR50+0x40000], R3 ;  /* 0x04000003ff0075a7 */ /* 0x000f640008001132 */
[----:B---3-5:R-:W-:Y:S05]  /*2300*/  @!P0 BRA `(.L_x_63) ;  /* 0x0000000c00988947 */ /* 0x028fea0003800000 */
.L_x_80:
        /* <DEDUP_REMOVED lines=11> */
[----:B------:R-:W-:Y:S02]  /*23c0*/  UIADD3 UR60, UP3, UPT, UR22, 0x2, URZ ;  /* 0x00000002163c7890 */ /* 0x000fe4000ff7e0ff */
[----:B------:R-:W-:Y:S02]  /*23d0*/  UIADD3 UR62, UP4, UPT, UR22, 0x4, URZ ;  /* 0x00000004163e7890 */ /* 0x000fe4000ff9e0ff */
[----:B------:R-:W-:Y:S02]  /*23e0*/  UIADD3.X UR5, UPT, UPT, UR5, 0x40004040, URZ, UP0, !UPT ;  /* 0x4000404005057890 */ /* 0x000fe400087fe4ff */
[----:B------:R-:W-:Y:S02]  /*23f0*/  UIADD3 UR64, UP5, UPT, UR22, 0x3fe, URZ ;  /* 0x000003fe16407890 */ /* 0x000fe4000ffbe0ff */
[----:B------:R-:W-:-:S02]  /*2400*/  UIADD3 UR66, UP0, UPT, UR22, 0x400, URZ ;  /* 0x0000040016427890 */ /* 0x000fc4000ff1e0ff */
[----:B------:R-:W-:Y:S02]  /*2410*/  UIADD3 UR68, UP1, UPT, UR22, 0x402, URZ ;  /* 0x0000040216447890 */ /* 0x000fe4000ff3e0ff */
[----:B------:R-:W-:Y:S02]  /*2420*/  UIADD3.X UR61, UPT, UPT, UR23, URZ, URZ, UP3, !UPT ;  /* 0x000000ff173d7290 */ /* 0x000fe40009ffe4ff */
[----:B------:R-:W-:Y:S02]  /*2430*/  UIADD3 UR40, UP2, UPT, UR22, 0x404, URZ ;  /* 0x0000040416287890 */ /* 0x000fe4000ff5e0ff */
[----:B------:R-:W-:Y:S02]  /*2440*/  UIADD3 UR28, UP3, UPT, UR4, 0x80, URZ ;  /* 0x00000080041c7890 */ /* 0x000fe4000ff7e0ff */
[----:B------:R-:W-:Y:S02]  /*2450*/  UIADD3.X UR63, UPT, UPT, UR23, URZ, URZ, UP4, !UPT ;  /* 0x000000ff173f7290 */ /* 0x000fe4000a7fe4ff */
[----:B------:R-:W-:-:S02]  /*2460*/  UIADD3 UR32, UP4, UPT, UR4, 0x100, URZ ;  /* 0x0000010004207890 */ /* 0x000fc4000ff9e0ff */
[----:B------:R-:W-:Y:S02]  /*2470*/  UIADD3.X UR65, UPT, UPT, UR23, URZ, URZ, UP5, !UPT ;  /* 0x000000ff17417290 */ /* 0x000fe4000affe4ff */
[----:B------:R-:W-:Y:S02]  /*2480*/  ULOP3.LUT UR24, UR24, 0x4000000, URZ, 0xfc, !UPT ;  /* 0x0400000018187892 */ /* 0x000fe4000f8efcff */
[----:B------:R-:W-:Y:S02]  /*2490*/  UIADD3 UR34, UP5, UPT, UR4, 0x180, URZ ;  /* 0x0000018004227890 */ /* 0x000fe4000ffbe0ff */
[----:B------:R-:W-:Y:S02]  /*24a0*/  UIADD3.X UR67, UPT, UPT, UR23, URZ, URZ, UP0, !UPT ;  /* 0x000000ff17437290 */ /* 0x000fe400087fe4ff */
[----:B------:R-:W-:Y:S02]  /*24b0*/  UIADD3 UR36, UP0, UPT, UR4, 0x200, URZ ;  /* 0x0000020004247890 */ /* 0x000fe4000ff1e0ff */
[----:B------:R-:W-:-:S02]  /*24c0*/  UIADD3.X UR69, UPT, UPT, UR23, URZ, URZ, UP1, !UPT ;  /* 0x000000ff17457290 */ /* 0x000fc40008ffe4ff */
[----:B------:R-:W-:Y:S02]  /*24d0*/  UIADD3 UR38, UP1, UPT, UR4, 0x280, URZ ;  /* 0x0000028004267890 */ /* 0x000fe4000ff3e0ff */
[----:B------:R-:W-:Y:S02]  /*24e0*/  UIADD3.X UR41, UPT, UPT, UR23, URZ, URZ, UP2, !UPT ;  /* 0x000000ff17297290 */ /* 0x000fe400097fe4ff */
[----:B------:R-:W-:Y:S02]  /*24f0*/  UIADD3.X UR29, UPT, UPT, UR5, URZ, URZ, UP3, !UPT ;  /* 0x000000ff051d7290 */ /* 0x000fe40009ffe4ff */
[----:B------:R-:W-:Y:S02]  /*2500*/  UIADD3 UR42, UP2, UPT, UR4, 0x300, URZ ;  /* 0x00000300042a7890 */ /* 0x000fe4000ff5e0ff */
[----:B------:R-:W-:Y:S02]  /*2510*/  UIADD3.X UR33, UPT, UPT, UR5, URZ, URZ, UP4, !UPT ;  /* 0x000000ff05217290 */ /* 0x000fe4000a7fe4ff */
[----:B------:R-:W-:-:S02]  /*2520*/  UIADD3.X UR35, UPT, UPT, UR5, URZ, URZ, UP5, !UPT ;  /* 0x000000ff05237290 */ /* 0x000fc4000affe4ff */
[----:B------:R-:W-:Y:S02]  /*2530*/  UIADD3.X UR37, UPT, UPT, UR5, URZ, URZ, UP0, !UPT ;  /* 0x000000ff05257290 */ /* 0x000fe400087fe4ff */
[----:B------:R-:W-:Y:S01]  /*2540*/  UIADD3.X UR39, UPT, UPT, UR5, URZ, URZ, UP1, !UPT ;  /* 0x000000ff05277290 */ /* 0x000fe20008ffe4ff */
[----:B------:R-:W-:Y:S01]  /*2550*/  UMOV UR14, 0x0 ;  /* 0x00000000000e7882 */ /* 0x000fe20000000000 */
[----:B------:R-:W-:Y:S01]  /*2560*/  UMOV UR15, 0x8210490 ;  /* 0x08210490000f7882 */ /* 0x000fe20000000000 */
[----:B------:R-:W-:Y:S01]  /*2570*/  UMOV UR19, 0x40004040 ;  /* 0x4000404000137882 */ /* 0x000fe20000000000 */
[----:B------:R-:W-:Y:S01]  /*2580*/  UMOV UR25, 0x40004040 ;  /* 0x4000404000197882 */ /* 0x000fe20000000000 */
[----:B------:R-:W-:Y:S01]  /*2590*/  UIADD3.X UR43, UPT, UPT, UR5, URZ, URZ, UP2, !UPT ;  /* 0x000000ff052b7290 */ /* 0x000fe200097fe4ff */
[----:B------:R3:W-:Y:S01]  /*25a0*/  UTCHMMA gdesc[UR18], gdesc[UR24], tmem[UR8], tmem[UR14], idesc[UR15], UPT ;  /* 0x00ff0e18120075ea */ /* 0x0007e2000b800008 */
[----:B------:R-:W-:Y:S01]  /*25b0*/  UMOV UR16, 0x0 ;  /* 0x0000000000107882 */ /* 0x000fe20000000000 */
[----:B------:R-:W-:Y:S01]  /*25c0*/  UMOV UR17, 0x8210490 ;  /* 0x0821049000117882 */ /* 0x000fe20000000000 */
[----:B------:R-:W-:Y:S01]  /*25d0*/  UMOV UR48, 0x0 ;  /* 0x0000000000307882 */ /* 0x000fe20000000000 */
[----:B------:R-:W-:Y:S01]  /*25e0*/  UMOV UR49, 0x8210490 ;  /* 0x0821049000317882 */ /* 0x000fe20000000000 */
        /* <DEDUP_REMOVED lines=18> */
.L_x_64:
[----:B------:R-:W-:Y:S01]  /*2710*/  ELECT P0, URZ, PT ;  /* 0x0000000000ff782f */ /* 0x000fe20003800000 */
[----:B---3--:R-:W-:-:S03]  /*2720*/  UIADD3 UR4, UPT, UPT, UR50, 0x40020, URZ ;  /* 0x0004002032047890 */ /* 0x008fc6000fffe0ff */
[----:B------:R-:W-:Y:S01]  /*2730*/  ISETP.LT.U32.AND P0, PT, R68, 0x20, P0 ;  /* 0x000000204400780c */ /* 0x000fe20000701070 */
[----:B------:R-:W-:-:S12]  /*2740*/  UMOV UR5, URZ ;  /* 0x000000ff00057c82 */ /* 0x000fd80008000000 */
[----:B------:R-:W-:Y:S01]  /*2750*/  VOTEU.ANY UP0, P0 ;  /* 0x0000000000ff7886 */ /* 0x000fe20000000100 */
[----:B------:R-:W-:-:S04]  /*2760*/  VOTEU.ANY UP1, P0 ;  /* 0x0000000000ff7886 */ /* 0x000fc80000020100 */
[----:B------:R-:W-:Y:S02]  /*2770*/  @UP0 UMOV UR4, UR4 ;  /* 0x0000000400040c82 */ /* 0x000fe40008000000 */
[----:B------:R3:W-:Y:S01]  /*2780*/  @UP1 UTCBAR [UR4], URZ ;  /* 0x000000ff040013e9 */ /* 0x0007e200080000ff */
[----:B------:R-:W-:Y:S06]  /*2790*/  BAR.SYNC.DEFER_BLOCKING 0x0 ;  /* 0x0000000000007b1d */ /* 0x000fec0000010000 */
[----:B------:R-:W5:Y:S02]  /*27a0*/  SYNCS.PHASECHK.TRANS64.TRYWAIT P0, [UR50+0x40020], R3 ;  /* 0x04002003ff0075a7 */ /* 0x000f640008001132 */
[----:B---3-5:R-:W-:Y:S05]  /*27b0*/  @!P0 BRA `(.L_x_65) ;  /* 0x0000000800788947 */ /* 0x028fea0003800000 */
.L_x_81:
[----:B------:R-:W-:Y:S02]  /*27c0*/  UIADD3 UR20, UPT, UPT, UR20, 0x1, URZ ;  /* 0x0000000114147890 */ /* 0x000fe4000fffe0ff */
[----:B------:R-:W-:Y:S02]  /*27d0*/  UIADD3 UR31, UPT, UPT, UR31, 0x80, URZ ;  /* 0x000000801f1f7890 */ /* 0x000fe4000fffe0ff */
[----:B------:R-:W-:-:S04]  /*27e0*/  UISETP.NE.U32.AND UP0, UPT, UR20, 0x4, UPT ;  /* 0x000000041400788c */ /* 0x000fc8000bf05070 */
[----:B------:R-:W-:Y:S02]  /*27f0*/  USEL UR20, UR20, URZ, UP0 ;  /* 0x000000ff14147287 */ /* 0x000fe40008000000 */
[----:B------:R-:W-:Y:S02]  /*2800*/  USEL UR4, URZ, 0x1, UP0 ;  /* 0x00000001ff047887 */ /* 0x000fe40008000000 */
[----:B--2---:R-:W-:-:S04]  /*2810*/  UISETP.GE.AND UP0, UPT, UR31, UR21, UPT ;  /* 0x000000151f00728c */ /* 0x004fc8000bf06270 */
[----:B------:R-:W-:-:S05]  /*2820*/  LOP3.LUT R2, R2, UR4, RZ, 0x3c, !PT ;  /* 0x0000000402027c12 */ /* 0x000fca000f8e3cff */
[----:B------:R-:W-:Y:S05]  /*2830*/  BRA.U !UP0, `(.L_x_66) ;  /* 0xfffffff908387547 */ /* 0x000fea000b83ffff */
.L_x_59:
[----:B---3-5:R-:W-:Y:S06]  /*2840*/  BAR.SYNC.DEFER_BLOCKING 0x0 ;  /* 0x0000000000007b1d */ /* 0x028fec0000010000 */
[----:B------:R-:W-:Y:S04]  /*2850*/  BSSY.RECONVERGENT B4, `(.L_x_67) ;  /* 0x0000004000047945 */ /* 0x000fe80003800200 */
[----:B------:R-:W-:Y:S05]  /*2860*/  @P3 BRA `(.L_x_68) ;  /* 0x0000000000083947 */ /* 0x000fea0003800000 */
[----:B------:R-:W2:Y:S02]  /*2870*/  SYNCS.CCTL.IV [UR9+0x40000] ;  /* 0x04000000ff0079b1 */ /* 0x000ea40008000009 */
[----:B--2---:R-:W2:Y:S02]  /*2880*/  SYNCS.CCTL.IV [UR9+0x40020] ;  /* 0x04002000ff0079b1 */ /* 0x004ea40008000009 */
.L_x_68:
[----:B------:R-:W-:Y:S05]  /*2890*/  BSYNC.RECONVERGENT B4 ;  /* 0x0000000000047941 */ /* 0x000fea0003800200 */
.L_x_67:
[----:B--2---:R-:W-:Y:S06]  /*28a0*/  BAR.SYNC.DEFER_BLOCKING 0x0 ;  /* 0x0000000000007b1d */ /* 0x004fec0000010000 */
[----:B------:R-:W-:Y:S04]  /*28b0*/  BSSY.RECONVERGENT B4, `(.L_x_69) ;  /* 0x0000004000047945 */ /* 0x000fe80003800200 */
[----:B------:R-:W-:Y:S05]  /*28c0*/  @P3 BRA `(.L_x_70) ;  /* 0x0000000000083947 */ /* 0x000fea0003800000 */
[----:B------:R-:W2:Y:S02]  /*28d0*/  SYNCS.CCTL.IV [UR9+0x40008] ;  /* 0x04000800ff0079b1 */ /* 0x000ea40008000009 */
[----:B--2---:R-:W2:Y:S02]  /*28e0*/  SYNCS.CCTL.IV [UR9+0x40028] ;  /* 0x04002800ff0079b1 */ /* 0x004ea40008000009 */
.L_x_70:
[----:B------:R-:W-:Y:S05]  /*28f0*/  BSYNC.RECONVERGENT B4 ;  /* 0x0000000000047941 */ /* 0x000fea0003800200 */
.L_x_69:
[----:B--2---:R-:W-:Y:S06]  /*2900*/  BAR.SYNC.DEFER_BLOCKING 0x0 ;  /* 0x0000000000007b1d */ /* 0x004fec0000010000 */
[----:B------:R-:W-:Y:S04]  /*2910*/  BSSY.RECONVERGENT B4, `(.L_x_71) ;  /* 0x0000004000047945 */ /* 0x000fe80003800200 */
[----:B------:R-:W-:Y:S05]  /*2920*/  @P3 BRA `(.L_x_72) ;  /* 0x0000000000083947 */ /* 0x000fea0003800000 */
[----:B------:R-:W2:Y:S02]  /*2930*/  SYNCS.CCTL.IV [UR9+0x40010] ;  /* 0x04001000ff0079b1 */ /* 0x000ea40008000009 */
[----:B--2---:R-:W2:Y:S02]  /*2940*/  SYNCS.CCTL.IV [UR9+0x40030] ;  /* 0x04003000ff0079b1 */ /* 0x004ea40008000009 */
.L_x_72:
[----:B------:R-:W-:Y:S05]  /*2950*/  BSYNC.RECONVERGENT B4 ;  /* 0x0000000000047941 */ /* 0x000fea0003800200 */
.L_x_71:
[----:B--2---:R-:W-:Y:S06]  /*2960*/  BAR.SYNC.DEFER_BLOCKING 0x0 ;  /* 0x0000000000007b1d */ /* 0x004fec0000010000 */
[----:B------:R-:W-:Y:S04]  /*2970*/  BSSY.RECONVERGENT B4, `(.L_x_73) ;  /* 0x0000004000047945 */ /* 0x000fe80003800200 */
[----:B------:R-:W-:Y:S05]  /*2980*/  @P3 BRA `(.L_x_74) ;  /* 0x0000000000083947 */ /* 0x000fea0003800000 */
[----:B------:R-:W2:Y:S02]  /*2990*/  SYNCS.CCTL.IV [UR9+0x40018] ;  /* 0x04001800ff0079b1 */ /* 0x000ea40008000009 */
[----:B--2---:R-:W2:Y:S02]  /*29a0*/  SYNCS.CCTL.IV [UR9+0x40038] ;  /* 0x04003800ff0079b1 */ /* 0x004ea40008000009 */
.L_x_74:
[----:B------:R-:W-:Y:S05]  /*29b0*/  BSYNC.RECONVERGENT B4 ;  /* 0x0000000000047941 */ /* 0x000fea0003800200 */
.L_x_73:
[----:B------:R-:W-:Y:S01]  /*29c0*/  USHF.L.U32 UR4, UR12, 0x15, URZ ;  /* 0x000000150c047899 */ /* 0x000fe200080006ff */
[C---:B------:R-:W-:Y:S01]  /*29d0*/  IMAD.SHL.U32 R2, R0.reuse, 0x80, RZ ;  /* 0x0000008000027824 */ /* 0x040fe200078e00ff */
[----:B------:R-:W-:Y:S01]  /*29e0*/  USHF.L.U32 UR5, UR12, 0x4, URZ ;  /* 0x000000040c057899 */ /* 0x000fe200080006ff */
[----:B------:R-:W-:Y:S01]  /*29f0*/  IMAD.SHL.U32 R3, R0, 0x10, RZ ;  /* 0x0000001000037824 */ /* 0x000fe200078e00ff */
[----:B------:R-:W-:Y:S02]  /*2a00*/  ULOP3.LUT UR4, UR4, 0x600000, URZ, 0xc0, !UPT ;  /* 0x0060000004047892 */ /* 0x000fe4000f8ec0ff */
[----:B------:R-:W-:Y:S01]  /*2a10*/  ULOP3.LUT UR5, UR5, 0x40, URZ, 0xc0, !UPT ;  /* 0x0000004005057892 */ /* 0x000fe2000f8ec0ff */
[----:B------:R-:W-:Y:S02]  /*2a20*/  LOP3.LUT R2, R2, 0x7f80, RZ, 0xc0, !PT ;  /* 0x00007f8002027812 */ /* 0x000fe400078ec0ff */
[----:B------:R-:W-:Y:S01]  /*2a30*/  ELECT P0, URZ, PT ;  /* 0x0000000000ff782f */ /* 0x000fe20003800000 */
[----:B------:R-:W-:Y:S01]  /*2a40*/  UIADD3 UR4, UPT, UPT, UR5, UR4, UR8 ;  /* 0x0000000405047290 */ /* 0x000fe2000fffe008 */
[----:B------:R-:W-:Y:S01]  /*2a50*/  LOP3.LUT R2, R2, 0x70, R3, 0xf8, !PT ;  /* 0x0000007002027812 */ /* 0x000fe200078ef803 */
[----:B------:R-:W-:Y:S01]  /*2a60*/  ULOP3.LUT UR12, UR12, 0x1, URZ, 0xc0, !UPT ;  /* 0x000000010c0c7892 */ /* 0x000fe2000f8ec0ff */
[----:B------:R-:W-:Y:S01]  /*2a70*/  ISETP.LT.U32.AND P0, PT, R68, 0x40, P0 ;  /* 0x000000404400780c */ /* 0x000fe20000701070 */
[----:B------:R-:W-:Y:S01]  /*2a80*/  UMOV UR6, UR27 ;  /* 0x0000001b00067c82 */ /* 0x000fe20008000000 */
[C---:B------:R-:W-:Y:S01]  /*2a90*/  LOP3.LUT R0, R2.reuse, 0x10, RZ, 0x3c, !PT ;  /* 0x0000001002007812 */ /* 0x040fe200078e3cff */
[----:B------:R-:W-:Y:S01]  /*2aa0*/  ULEA UR5, UR12, UR13, 0x6 ;  /* 0x0000000d0c057291 */ /* 0x000fe2000f8e30ff */
[----:B------:R-:W-:-:S02]  /*2ab0*/  LOP3.LUT R3, R2, 0x20, RZ, 0x3c, !PT ;  /* 0x0000002002037812 */ /* 0x000fc400078e3cff */
[----:B----4-:R-:W3:Y:S01]  /*2ac0*/  LDTM.x64 R4, tmem[UR4] ;  /* 0x00000004000479ee */ /* 0x010ee20008340000 */
[----:B------:R-:W-:Y:S01]  /*2ad0*/  NOP ;  /* 0x0000000000007918 */ /* 0x000fe20000000000 */
[----:B------:R-:W-:-:S05]  /*2ae0*/  ULEA UR4, UR12, UR9, 0xe ;  /* 0x000000090c047291 */ /* 0x000fca000f8e70ff */
[----:B---3--:R-:W-:Y:S01]  /*2af0*/  VOTEU.ANY UP1, P0 ;  /* 0x0000000000ff7886 */ /* 0x008fe20000020100 */
[----:B------:R-:W-:Y:S01]  /*2b00*/  VOTEU.ANY UP0, P0 ;  /* 0x0000000000ff7886 */ /* 0x000fe20000000100 */
[----:B------:R-:W-:Y:S02]  /*2b10*/  F2FP.BF16.F32.PACK_AB R4, R5, R4 ;  /* 0x000000040504723e */ /* 0x000fe400000010ff */
[----:B------:R-:W-:Y:S02]  /*2b20*/  F2FP.BF16.F32.PACK_AB R5, R7, R6 ;  /* 0x000000060705723e */ /* 0x000fe400000010ff */
[----:B------:R-:W-:Y:S02]  /*2b30*/  F2FP.BF16.F32.PACK_AB R12, R13, R12 ;  /* 0x0000000c0d0c723e */ /* 0x000fe400000010ff */
[----:B------:R-:W-:Y:S02]  /*2b40*/  F2FP.BF16.F32.PACK_AB R6, R9, R8 ;  /* 0x000000080906723e */ /* 0x000fe400000010ff */
[----:B------:R-:W-:-:S02]  /*2b50*/  F2FP.BF16.F32.PACK_AB R7, R11, R10 ;  /* 0x0000000a0b07723e */ /* 0x000fc400000010ff */
[----:B------:R-:W-:Y:S02]  /*2b60*/  F2FP.BF16.F32.PACK_AB R13, R15, R14 ;  /* 0x0000000e0f0d723e */ /* 0x000fe400000010ff */
[----:B------:R-:W-:Y:S01]  /*2b70*/  F2FP.BF16.F32.PACK_AB R20, R21, R20 ;  /* 0x000000141514723e */ /* 0x000fe200000010ff */
[----:B--2---:R2:W-:Y:S01]  /*2b80*/  STS.128 [R2+UR9], R4 ;  /* 0x0000000402007988 */ /* 0x0045e20008000c09 */
[----:B------:R-:W-:Y:S02]  /*2b90*/  F2FP.BF16.F32.PACK_AB R14, R17, R16 ;  /* 0x00000010110e723e */ /* 0x000fe400000010ff */
[----:B------:R-:W-:Y:S02]  /*2ba0*/  F2FP.BF16.F32.PACK_AB R15, R19, R18 ;  /* 0x00000012130f723e */ /* 0x000fe400000010ff */
[----:B------:R-:W-:Y:S02]  /*2bb0*/  F2FP.BF16.F32.PACK_AB R21, R23, R22 ;  /* 0x000000161715723e */ /* 0x000fe400000010ff */
[----:B------:R-:W-:Y:S01]  /*2bc0*/  F2FP.BF16.F32.PACK_AB R28, R29, R28 ;  /* 0x0000001c1d1c723e */ /* 0x000fe200000010ff */
[----:B------:R2:W-:Y:S01]  /*2bd0*/  STS.128 [R0+UR9], R12 ;  /* 0x0000000c00007988 */ /* 0x0005e20008000c09 */
[----:B------:R-:W-:-:S02]  /*2be0*/  F2FP.BF16.F32.PACK_AB R22, R25, R24 ;  /* 0x000000181916723e */ /* 0x000fc400000010ff */
[----:B------:R-:W-:Y:S02]  /*2bf0*/  F2FP.BF16.F32.PACK_AB R23, R27, R26 ;  /* 0x0000001a1b17723e */ /* 0x000fe400000010ff */
[----:B------:R-:W-:Y:S02]  /*2c00*/  F2FP.BF16.F32.PACK_AB R29, R31, R30 ;  /* 0x0000001e1f1d723e */ /* 0x000fe400000010ff */
[----:B------:R-:W-:Y:S01]  /*2c10*/  F2FP.BF16.F32.PACK_AB R36, R37, R36 ;  /* 0x000000242524723e */ /* 0x000fe200000010ff */
[----:B------:R2:W-:Y:S01]  /*2c20*/  STS.128 [R3+UR9], R20 ;  /* 0x0000001403007988 */ /* 0x0005e20008000c09 */
[----:B------:R-:W-:Y:S02]  /*2c30*/  F2FP.BF16.F32.PACK_AB R30, R33, R32 ;  /* 0x00000020211e723e */ /* 0x000fe400000010ff */
[----:B------:R-:W-:Y:S02]  /*2c40*/  F2FP.BF16.F32.PACK_AB R31, R35, R34 ;  /* 0x00000022231f723e */ /* 0x000fe400000010ff */
[----:B------:R-:W-:-:S02]  /*2c50*/  F2FP.BF16.F32.PACK_AB R37, R39, R38 ;  /* 0x000000262725723e */ /* 0x000fc400000010ff */
[----:B------:R-:W-:Y:S02]  /*2c60*/  F2FP.BF16.F32.PACK_AB R44, R45, R44 ;  /* 0x0000002c2d2c723e */ /* 0x000fe400000010ff */
[----:B------:R-:W-:Y:S02]  /*2c70*/  LOP3.LUT R8, R2, 0x30, RZ, 0x3c, !PT ;  /* 0x0000003002087812 */ /* 0x000fe400078e3cff */
[----:B------:R-:W-:Y:S02]  /*2c80*/  F2FP.BF16.F32.PACK_AB R38, R41, R40 ;  /* 0x000000282926723e */ /* 0x000fe400000010ff */
[----:B------:R-:W-:Y:S01]  /*2c90*/  F2FP.BF16.F32.PACK_AB R39, R43, R42 ;  /* 0x0000002a2b27723e */ /* 0x000fe200000010ff */
[----:B------:R2:W-:Y:S01]  /*2ca0*/  STS.128 [R8+UR9], R28 ;  /* 0x0000001c08007988 */ /* 0x0005e20008000c09 */
[----:B------:R-:W-:Y:S02]  /*2cb0*/  F2FP.BF16.F32.PACK_AB R45, R47, R46 ;  /* 0x0000002e2f2d723e */ /* 0x000fe400000010ff */
[----:B------:R-:W-:-:S02]  /*2cc0*/  F2FP.BF16.F32.PACK_AB R52, R53, R52 ;  /* 0x000000343534723e */ /* 0x000fc400000010ff */
[C---:B------:R-:W-:Y:S02]  /*2cd0*/  LOP3.LUT R9, R2.reuse, 0x40, RZ, 0x3c, !PT ;  /* 0x0000004002097812 */ /* 0x040fe400078e3cff */
[----:B------:R-:W-:Y:S02]  /*2ce0*/  F2FP.BF16.F32.PACK_AB R46, R49, R48 ;  /* 0x00000030312e723e */ /* 0x000fe400000010ff */
[----:B------:R-:W-:Y:S01]  /*2cf0*/  F2FP.BF16.F32.PACK_AB R47, R51, R50 ;  /* 0x00000032332f723e */ /* 0x000fe200000010ff */
[----:B------:R2:W-:Y:S01]  /*2d00*/  STS.128 [R9+UR9], R36 ;  /* 0x0000002409007988 */ /* 0x0005e20008000c09 */
[----:B------:R-:W-:Y:S02]  /*2d10*/  F2FP.BF16.F32.PACK_AB R53, R55, R54 ;  /* 0x000000363735723e */ /* 0x000fe400000010ff */
[----:B------:R-:W-:Y:S02]  /*2d20*/  F2FP.BF16.F32.PACK_AB R60, R61, R60 ;  /* 0x0000003c3d3c723e */ /* 0x000fe400000010ff */
[----:B------:R-:W-:-:S02]  /*2d30*/  LOP3.LUT R10, R2, 0x50, RZ, 0x3c, !PT ;  /* 0x00000050020a7812 */ /* 0x000fc400078e3cff */
[----:B------:R-:W-:Y:S02]  /*2d40*/  F2FP.BF16.F32.PACK_AB R54, R57, R56 ;  /* 0x000000383936723e */ /* 0x000fe400000010ff */
[----:B------:R-:W-:Y:S01]  /*2d50*/  F2FP.BF16.F32.PACK_AB R55, R59, R58 ;  /* 0x0000003a3b37723e */ /* 0x000fe200000010ff */
[----:B------:R2:W-:Y:S01]  /*2d60*/  STS.128 [R10+UR9], R44 ;  /* 0x0000002c0a007988 */ /* 0x0005e20008000c09 */
[----:B------:R-:W-:Y:S02]  /*2d70*/  F2FP.BF16.F32.PACK_AB R61, R63, R62 ;  /* 0x0000003e3f3d723e */ /* 0x000fe400000010ff */
[C---:B------:R-:W-:Y:S02]  /*2d80*/  LOP3.LUT R11, R2.reuse, 0x60, RZ, 0x3c, !PT ;  /* 0x00000060020b7812 */ /* 0x040fe400078e3cff */
[----:B------:R-:W-:Y:S02]  /*2d90*/  F2FP.BF16.F32.PACK_AB R62, R65, R64 ;  /* 0x00000040413e723e */ /* 0x000fe400000010ff */
[----:B------:R-:W-:Y:S01]  /*2da0*/  F2FP.BF16.F32.PACK_AB R63, R67, R66 ;  /* 0x00000042433f723e */ /* 0x000fe200000010ff */
[----:B------:R2:W-:Y:S01]  /*2db0*/  STS.128 [R11+UR9], R52 ;  /* 0x000000340b007988 */ /* 0x0005e20008000c09 */
[----:B------:R-:W-:-:S05]  /*2dc0*/  LOP3.LUT R16, R2, 0x70, RZ, 0x3c, !PT ;  /* 0x0000007002107812 */ /* 0x000fca00078e3cff */
[----:B------:R2:W-:Y:S01]  /*2dd0*/  STS.128 [R16+UR9], R60 ;  /* 0x0000003c10007988 */ /* 0x0005e20008000c09 */
[----:B------:R3:W-:Y:S06]  /*2de0*/  MEMBAR.ALL.CTA ;  /* 0x0000000000007992 */ /* 0x0007ec0000008000 */
[----:B---3--:R-:W3:Y:S02]  /*2df0*/  FENCE.VIEW.ASYNC.S ;  /* 0x00000000000073c6 */ /* 0x008ee40000000000 */
[----:B---3--:R-:W-:Y:S06]  /*2e00*/  BAR.SYNC.DEFER_BLOCKING 0x0 ;  /* 0x0000000000007b1d */ /* 0x008fec0000010000 */
[----:B------:R2:W-:Y:S01]  /*2e10*/  @UP1 UTMASTG.2D [UR4], [UR10] ;  /* 0x000000040a0013b5 */ /* 0x0005e20008008000 */
[----:B------:R0:W-:Y:S01]  /*2e20*/  UTMACMDFLUSH ;  /* 0x00000000000079b7 */ /* 0x0001e20000000000 */
[----:B------:R-:W-:-:S04]  /*2e30*/  DEPBAR.LE SB0, 0x0 ;  /* 0x000080000000791a */ /* 0x000fc80000000000 */
[----:B------:R-:W-:Y:S08]  /*2e40*/  BAR.SYNC.DEFER_BLOCKING 0x0 ;  /* 0x0000000000007b1d */ /* 0x000ff00000010000 */
[----:B------:R-:W-:Y:S06]  /*2e50*/  BAR.SYNC.DEFER_BLOCKING 0x0 ;  /* 0x0000000000007b1d */ /* 0x000fec0000010000 */
[----:B--2---:R-:W-:Y:S05]  /*2e60*/  @P2 BRA `(.L_x_75) ;  /* 0x0000000000a02947 */ /* 0x004fea0003800000 */
[----:B------:R-:W2:Y:S01]  /*2e70*/  S2UR UR5, SR_CgaCtaId ;  /* 0x00000000000579c3 */ /* 0x000ea20000008800 */
[----:B------:R-:W-:Y:S01]  /*2e80*/  NOP ;  /* 0x0000000000007918 */ /* 0x000fe20000000000 */
[----:B------:R-:W-:Y:S01]  /*2e90*/  UMOV UR4, 0x50 ;  /* 0x0000005000047882 */ /* 0x000fe20000000000 */
[----:B------:R-:W-:Y:S02]  /*2ea0*/  IMAD.U32 R0, RZ, RZ, UR8 ;  /* 0x00000008ff007e24 */ /* 0x000fe4000f8e00ff */
[----:B------:R-:W-:Y:S02]  /*2eb0*/  IMAD.MOV.U32 R3, RZ, RZ, 0xf ;  /* 0x0000000fff037424 */ /* 0x000fe400078e00ff */
[----:B------:R-:W-:Y:S01]  /*2ec0*/  IMAD.MOV.U32 R7, RZ, RZ, 0x1 ;  /* 0x00000001ff077424 */ /* 0x000fe200078e00ff */
[----:B------:R-:W-:-:S04]  /*2ed0*/  LOP3.LUT R0, R0, 0xffff, RZ, 0xc0, !PT ;  /* 0x0000ffff00007812 */ /* 0x000fc800078ec0ff */
[----:B------:R-:W-:-:S05]  /*2ee0*/  SHF.R.U32.HI R0, RZ, 0x5, R0 ;  /* 0x00000005ff007819 */ /* 0x000fca0000011600 */
[----:B------:R-:W-:Y:S01]  /*2ef0*/  VIADD R2, R0, 0x10 ;  /* 0x0000001000027836 */ /* 0x000fe20000000000 */
[----:B------:R-:W-:Y:S01]  /*2f00*/  SHF.L.U32 R0, R3, R0, RZ ;  /* 0x0000000003007219 */ /* 0x000fe200000006ff */
[----:B--2---:R-:W-:-:S03]  /*2f10*/  ULEA UR6, UR5, UR4, 0x18 ;  /* 0x0000000405067291 */ /* 0x004fc6000f8ec0ff */
[----:B------:R-:W-:-:S04]  /*2f20*/  SHF.L.U32 R3, R7, R2, RZ ;  /* 0x0000000207037219 */ /* 0x000fc800000006ff */
[----:B------:R-:W-:Y:S02]  /*2f30*/  LOP3.LUT R0, R3, R0, RZ, 0xfc, !PT ;  /* 0x0000000003007212 */ /* 0x000fe400078efcff */
[----:B------:R-:W2:Y:S02]  /*2f40*/  LDS R5, [UR6] ;  /* 0x00000006ff057984 */ /* 0x000ea40008000800 */
[C---:B------:R-:W-:Y:S02]  /*2f50*/  LOP3.LUT R2, R0.reuse, 0xffff, RZ, 0xc0, !PT ;  /* 0x0000ffff00027812 */ /* 0x040fe400078ec0ff */
[----:B--2---:R-:W-:-:S04]  /*2f60*/  LOP3.LUT R3, R0, 0xffff, R5, 0x80, !PT ;  /* 0x0000ffff00037812 */ /* 0x004fc800078e8005 */
[----:B------:R-:W-:-:S13]  /*2f70*/  ISETP.NE.AND P0, PT, R3, R2, PT ;  /* 0x000000020300720c */ /* 0x000fda0003f05270 */
[----:B------:R-:W-:Y:S05]  /*2f80*/  @P0 BRA `(.L_x_76) ;  /* 0x0000000000500947 */ /* 0x000fea0003800000 */
[----:B------:R-:W-:Y:S02]  /*2f90*/  SHF.R.U32.HI R5, RZ, 0x10, R5 ;  /* 0x00000010ff057819 */ /* 0x000fe40000011605 */
[----:B------:R-:W-:-:S04]  /*2fa0*/  SHF.R.U32.HI R2, RZ, 0x10, R0 ;  /* 0x00000010ff027819 */ /* 0x000fc80000011600 */
[----:B------:R-:W-:-:S04]  /*2fb0*/  LOP3.LUT R5, R5, R2, RZ, 0xc0, !PT ;  /* 0x0000000205057212 */ /* 0x000fc800078ec0ff */
[----:B------:R-:W-:-:S13]  /*2fc0*/  ISETP.NE.AND P0, PT, R5, R2, PT ;  /* 0x000000020500720c */ /* 0x000fda0003f05270 */
[----:B------:R-:W-:Y:S05]  /*2fd0*/  @P0 BRA `(.L_x_77) ;  /* 0x0000000000300947 */ /* 0x000fea0003800000 */
[----:B------:R-:W-:Y:S01]  /*2fe0*/  R2UR UR4, R0 ;  /* 0x00000000000472ca */ /* 0x000fe200000e0000 */
[----:B------:R-:W-:Y:S01]  /*2ff0*/  VOTEU.ANY UR5, UPT, PT ;  /* 0x0000000000057886 */ /* 0x000fe200038e0100 */
[----:B------:R-:W2:Y:S01]  /*3000*/  S2R R0, SR_LANEID ;  /* 0x0000000000007919 */ /* 0x000ea20000000000 */
[----:B------:R-:W-:-:S10]  /*3010*/  UFLO.U32 UR5, UR5 ;  /* 0x00000005000572bd */ /* 0x000fd400080e0000 */
[----:B------:R-:W-:-:S06]  /*3020*/  ULOP3.LUT UR4, URZ, UR4, URZ, 0x33, !UPT ;  /* 0x00000004ff047292 */ /* 0x000fcc000f8e33ff */
[----:B------:R-:W-:-:S04]  /*3030*/  IMAD.U32 R2, RZ, RZ, UR4 ;  /* 0x00000004ff027e24 */ /* 0x000fc8000f8e00ff */
[----:B------:R-:W3:Y:S02]  /*3040*/  REDUX UR7, R2 ;  /* 0x00000000020773c4 */ /* 0x000ee40000000000 */
[----:B------:R4:W-:Y:S01]  /*3050*/  UTCATOMSWS.AND URZ, UR4 ;  /* 0x0000000400ff79e3 */ /* 0x0009e20008000000 */
[----:B--2---:R-:W-:Y:S01]  /*3060*/  ISETP.EQ.U32.AND P0, PT, R0, UR5, PT ;  /* 0x0000000500007c0c */ /* 0x004fe2000bf02070 */
[----:B---3--:R-:W-:-:S12]  /*3070*/  IMAD.U32 R0, RZ, RZ, UR7 ;  /* 0x00000007ff007e24 */ /* 0x008fd8000f8e00ff */
[----:B------:R4:W-:Y:S01]  /*3080*/  @P0 ATOMS.AND RZ, [UR6], R0 ;  /* 0x00000000ffff098c */ /* 0x0009e2000a800006 */
[----:B------:R-:W-:Y:S05]  /*3090*/  BRA `(.L_x_75) ;  /* 0x0000000000147947 */ /* 0x000fea0003800000 */
.L_x_77:
[----:B------:R-:W-:-:S07]  /*30a0*/  MOV R2, 0x30c0 ;  /* 0x000030c000027802 */ /* 0x000fce0000000f00 */
[----:B-1----:R-:W-:Y:S05]  /*30b0*/  CALL.REL.NOINC `($__internal_0_$__cuda_sm10x_tcgen05_guardrail_trap_col_being_dealloced_not_returned_by_alloc) ;  /* 0x0000000000447944 */ /* 0x002fea0003c00000 */
[----:B------:R-:W-:Y:S05]  /*30c0*/  BRA `(.L_x_75) ;  /* 0x0000000000087947 */ /* 0x000fea0003800000 */
.L_x_76:
[----:B------:R-:W-:-:S07]  /*30d0*/  MOV R2, 0x30f0 ;  /* 0x000030f000027802 */ /* 0x000fce0000000f00 */
[----:B-1----:R-:W-:Y:S05]  /*30e0*/  CALL.REL.NOINC `($__internal_2_$__cuda_sm10x_tcgen05_guardrail_trap_unallocated_columns_being_dealloced) ;  /* 0x0000000000507944 */ /* 0x002fea0003c00000 */
.L_x_75:
[----:B------:R-:W-:Y:S01]  /*30f0*/  NOP ;  /* 0x0000000000007918 */ /* 0x000fe20000000000 */
[----:B----4-:R-:W-:Y:S05]  /*3100*/  EXIT ;  /* 0x000000000000794d */ /* 0x010fea0003800000 */
.L_x_60:
[----:B------:R-:W2:Y:S02]  /*3110*/  SYNCS.PHASECHK.TRANS64.TRYWAIT P0, [UR9+0x40000], RZ ;  /* 0x040000ffff0075a7 */ /* 0x000ea40008001109 */
[----:B--2---:R-:W-:Y:S05]  /*3120*/  @!P0 BRA `(.L_x_60) ;  /* 0xfffffffc00f88947 */ /* 0x004fea000383ffff */
[----:B------:R-:W-:Y:S05]  /*3130*/  BRA `(.L_x_78) ;  /* 0xffffffe800e47947 */ /* 0x000fea000383ffff */
.L_x_62:
[----:B------:R-:W2:Y:S02]  /*3140*/  SYNCS.PHASECHK.TRANS64.TRYWAIT P1, [UR9+0x40020], RZ ;  /* 0x040020ffff0075a7 */ /* 0x000ea40008021109 */
[----:B--2---:R-:W-:Y:S05]  /*3150*/  @!P1 BRA `(.L_x_62) ;  /* 0xfffffffc00f89947 */ /* 0x004fea000383ffff */
[----:B------:R-:W-:Y:S05]  /*3160*/  BRA `(.L_x_79) ;  /* 0xffffffec00d87947 */ /* 0x000fea000383ffff */
.L_x_63:
[----:B------:R-:W3:Y:S02]  /*3170*/  SYNCS.PHASECHK.TRANS64.TRYWAIT P0, [UR50+0x40000], R3 ;  /* 0x04000003ff0075a7 */ /* 0x000ee40008001132 */
[----:B---3--:R-:W-:Y:S05]  /*3180*/  @!P0 BRA `(.L_x_63) ;  /* 0xfffffffc00f88947 */ /* 0x008fea000383ffff */
[----:B------:R-:W-:Y:S05]  /*3190*/  BRA `(.L_x_80) ;  /* 0xfffffff0005c7947 */ /* 0x000fea000383ffff */
.L_x_65:
[----:B------:R-:W3:Y:S02]  /*31a0*/  SYNCS.PHASECHK.TRANS64.TRYWAIT P0, [UR50+0x40020], R3 ;  /* 0x04002003ff0075a7 */ /* 0x000ee40008001132 */
[----:B---3--:R-:W-:Y:S05]  /*31b0*/  @!P0 BRA `(.L_x_65) ;  /* 0xfffffffc00f88947 */ /* 0x008fea000383ffff */
[----:B------:R-:W-:Y:S05]  /*31c0*/  BRA `(.L_x_81) ;  /* 0xfffffff4007c7947 */ /* 0x000fea000383ffff */
        .weak           $__internal_0_$__cuda_sm10x_tcgen05_guardrail_trap_col_being_dealloced_not_returned_by_alloc
        .type           $__internal_0_$__cuda_sm10x_tcgen05_guardrail_trap_col_being_dealloced_not_returned_by_alloc,@function
        .size           $__internal_0_$__cuda_sm10x_tcgen05_guardrail_trap_col_being_dealloced_not_returned_by_alloc,($__internal_1_$__cuda_sm10x_tcgen05_guardrail_trap_phase_invalid_during_alloc - $__internal_0_$__cuda_sm10x_tcgen05_guardrail_trap_col_being_dealloced_not_returned_by_alloc)
$__internal_0_$__cuda_sm10x_tcgen05_guardrail_trap_col_being_dealloced_not_returned_by_alloc:
[----:B------:R-:W-:Y:S05]  /*31d0*/  BPT.TRAP 0x1 ;  /* 0x000000040000795c */ /* 0x000fea0000300000 */
[----:B------:R-:W-:-:S04]  /*31e0*/  IMAD.MOV.U32 R3, RZ, RZ, 0x0 ;  /* 0x00000000ff037424 */ /* 0x000fc800078e00ff */
[----:B------:R-:W-:Y:S05]  /*31f0*/  RET.REL.NODEC R2 `(gluon_tcgen05) ;  /* 0xffffffcc02807950 */ /* 0x000fea0003c3ffff */
        .weak           $__internal_1_$__cuda_sm10x_tcgen05_guardrail_trap_phase_invalid_during_alloc
        .type           $__internal_1_$__cuda_sm10x_tcgen05_guardrail_trap_phase_invalid_during_alloc,@function
        .size           $__internal_1_$__cuda_sm10x_tcgen05_guardrail_trap_phase_invalid_during_alloc,($__internal_2_$__cuda_sm10x_tcgen05_guardrail_trap_unallocated_columns_being_dealloced - $__internal_1_$__cuda_sm10x_tcgen05_guardrail_trap_phase_invalid_during_alloc)
$__internal_1_$__cuda_sm10x_tcgen05_guardrail_trap_phase_invalid_during_alloc:
[----:B------:R-:W-:Y:S05]  /*3200*/  BPT.TRAP 0x1 ;  /* 0x000000040000795c */ /* 0x000fea0000300000 */
[----:B------:R-:W-:-:S04]  /*3210*/  IMAD.MOV.U32 R3, RZ, RZ, 0x0 ;  /* 0x00000000ff037424 */ /* 0x000fc800078e00ff */
[----:B------:R-:W-:Y:S05]  /*3220*/  RET.REL.NODEC R2 `(gluon_tcgen05) ;  /* 0xffffffcc02747950 */ /* 0x000fea0003c3ffff */
        .weak           $__internal_2_$__cuda_sm10x_tcgen05_guardrail_trap_unallocated_columns_being_dealloced
        .type           $__internal_2_$__cuda_sm10x_tcgen05_guardrail_trap_unallocated_columns_being_dealloced,@function
        .size           $__internal_2_$__cuda_sm10x_tcgen05_guardrail_trap_unallocated_columns_being_dealloced,(.L_x_85 - $__internal_2_$__cuda_sm10x_tcgen05_guardrail_trap_unallocated_columns_being_dealloced)
$__internal_2_$__cuda_sm10x_tcgen05_guardrail_trap_unallocated_columns_being_dealloced:
[----:B------:R-:W-:Y:S05]  /*3230*/  BPT.TRAP 0x1 ;  /* 0x000000040000795c */ /* 0x000fea0000300000 */
[----:B------:R-:W-:-:S04]  /*3240*/  IMAD.MOV.U32 R3, RZ, RZ, 0x0 ;  /* 0x00000000ff037424 */ /* 0x000fc800078e00ff */
[----:B------:R-:W-:Y:S05]  /*3250*/  RET.REL.NODEC R2 `(gluon_tcgen05) ;  /* 0xffffffcc02687950 */ /* 0x000fea0003c3ffff */
.L_x_82:
[----:B------:R-:W-:-:S00]  /*3260*/  BRA `(.L_x_82) ;  /* 0xfffffffc00fc7947 */ /* 0x000fc0000383ffff */
[----:B------:R-:W-:-:S00]  /*3270*/  NOP ;  /* 0x0000000000007918 */ /* 0x000fc00000000000 */
        /* <DEDUP_REMOVED lines=8> */
.L_x_85:


//--------------------- .nv.shared.gluon_tcgen05  --------------------------
	.section	.nv.shared.gluon_tcgen05,"aw",@nobits
	.sectionflags	@""
	.align	16
	.zero		1024


//--------------------- .nv.shared.reserved.0     --------------------------
	.section	.nv.shared.reserved.0,"aw",@nobits
	.align	8
	.weak		__nv_reservedSMEM_offset_0_alias
	.size		__nv_reservedSMEM_offset_0_alias, 0, 64
	.other		__nv_reservedSMEM_offset_0_alias,@"STO_CUDA_RESERVED_SHARED STV_DEFAULT"
__nv_reservedSMEM_offset_0_alias:
	.zero		0
.nv.shared.reserved.0:
	.zero		64
	.weak		__nv_reservedSMEM_allocation_phase
	.type		__nv_reservedSMEM_allocation_phase,@object
	.size		__nv_reservedSMEM_allocation_phase,(.L_0 - __nv_reservedSMEM_allocation_phase)
__nv_reservedSMEM_allocation_phase:
	.zero		1
.L_0:
	.zero		7
	.weak		__nv_reservedSMEM_devtool_atexit_pc
	.type		__nv_reservedSMEM_devtool_atexit_pc,@object
	.size		__nv_reservedSMEM_devtool_atexit_pc,(__nv_reservedSMEM_allocation_mask - __nv_reservedSMEM_devtool_atexit_pc)
__nv_reservedSMEM_devtool_atexit_pc:
	.zero		8
	.weak		__nv_reservedSMEM_allocation_mask
	.type		__nv_reservedSMEM_allocation_mask,@object
	.size		__nv_reservedSMEM_allocation_mask,(.L_2 - __nv_reservedSMEM_allocation_mask)
__nv_reservedSMEM_allocation_mask:
	.zero		4
.L_2:


//--------------------- .nv.constant0.gluon_tcgen05 --------------------------
	.section	.nv.constant0.gluon_tcgen05,"a",@progbits
	.sectionflags	@""
	.align	4
.nv.constant0.gluon_tcgen05:
	.zero		976


//--------------------- SYMBOLS --------------------------

	.type		.nv.reservedSmem.offset0,@object
	.size		.nv.reservedSmem.offset0,0x4
	.type		.nv.reservedSmem.cap,@object
	.size		.nv.reservedSmem.cap,0x4
